	.target	sm_103a

	.elftype	@"ET_EXEC"


//--------------------- .note.nv.tkinfo           --------------------------
	.section	.note.nv.tkinfo,"",@"SHT_NOTE"
	.sectionflags	@"SHF_NOTE_NV_TKINFO"
	.tkinfo
        /*0018*/ 	.word	0x00000002
        /*0030*/ 	.string	""
        /*0030*/ 	.string	"ptxas"
        /*0030*/ 	.string	"Cuda compilation tools, release 13.0, V13.0.88"
        /*0030*/ 	.string	"Build cuda_13.0.r13.0/compiler.36424714_0"
        /*0030*/ 	.string	"-arch sm_103a -m 64 "



//--------------------- .note.nv.cuinfo           --------------------------
	.section	.note.nv.cuinfo,"",@"SHT_NOTE"
	.sectionflags	@"SHF_NOTE_NV_CUINFO"
        /*0018*/ 	.short	0x0002
        /*001a*/ 	.short	0x0067
        /*001c*/ 	.short	0x0082
	.zero		2


//--------------------- .nv.info                  --------------------------
	.section	.nv.info,"",@"SHT_CUDA_INFO"
	.align	4


	//----- nvinfo : EIATTR_REGCOUNT
	.align		4
        /*0000*/ 	.byte	0x04, 0x2f
        /*0002*/ 	.short	(.L_12 - .L_11)
	.align		4
.L_11:
        /*0004*/ 	.word	index@(_ZN7cutlass13device_kernelIN5flash11enable_sm90INS1_16FlashAttnFwdSm90INS1_25CollectiveMainloopFwdSm90ILi2EN4cute5tupleIJNS5_1CILi1EEES8_S8_EEENS6_IJNS7_ILi128EEENS7_ILi160EEENS7_ILi192EEEEEELi128ENS_12float_e4m3_tEfNS_4arch4Sm90ELb1ELb0ELb0ELb1ELb0ELb1ELb0ELb1ELb1ELb0ELb0ELb0EEENS1_21CollectiveEpilogueFwdINS6_IJSA_SA_SB_EEES9_NS_10bfloat16_tESG_Li256ELb1ELb0ELb0ELb1EEENS1_36VarlenDynamicPersistentTileSchedulerILi128ELi160ELi256ELi128ELb0ELb0ELb1ELb1ELb1ELb1EEEEEEEEEvNT_6ParamsE)
        /*0008*/ 	.word	0x00000004


	//----- nvinfo : EIATTR_FRAME_SIZE
	.align		4
.L_12:
        /*000c*/ 	.byte	0x04, 0x11
        /*000e*/ 	.short	(.L_14 - .L_13)
	.align		4
.L_13:
        /*0010*/ 	.word	index@(_ZN7cutlass13device_kernelIN5flash11enable_sm90INS1_16FlashAttnFwdSm90INS1_25CollectiveMainloopFwdSm90ILi2EN4cute5tupleIJNS5_1CILi1EEES8_S8_EEENS6_IJNS7_ILi128EEENS7_ILi160EEENS7_ILi192EEEEEELi128ENS_12float_e4m3_tEfNS_4arch4Sm90ELb1ELb0ELb0ELb1ELb0ELb1ELb0ELb1ELb1ELb0ELb0ELb0EEENS1_21CollectiveEpilogueFwdINS6_IJSA_SA_SB_EEES9_NS_10bfloat16_tESG_Li256ELb1ELb0ELb0ELb1EEENS1_36VarlenDynamicPersistentTileSchedulerILi128ELi160ELi256ELi128ELb0ELb0ELb1ELb1ELb1ELb1EEEEEEEEEvNT_6ParamsE)
        /*0014*/ 	.word	0x00000000


	//----- nvinfo : EIATTR_REGCOUNT
	.align		4
.L_14:
        /*0018*/ 	.byte	0x04, 0x2f
        /*001a*/ 	.short	(.L_16 - .L_15)
	.align		4
.L_15:
        /*001c*/ 	.word	index@(_ZN7cutlass13device_kernelIN5flash11enable_sm90INS1_16FlashAttnFwdSm90INS1_25CollectiveMainloopFwdSm90ILi2EN4cute5tupleIJNS5_1CILi1EEES8_S8_EEENS6_IJNS7_ILi128EEENS7_ILi160EEENS7_ILi192EEEEEELi128ENS_12float_e4m3_tEfNS_4arch4Sm90ELb1ELb0ELb0ELb1ELb0ELb0ELb0ELb1ELb1ELb0ELb0ELb0EEENS1_21CollectiveEpilogueFwdINS6_IJSA_SA_SB_EEES9_NS_10bfloat16_tESG_Li256ELb1ELb0ELb0ELb1EEENS1_36VarlenDynamicPersistentTileSchedulerILi128ELi160ELi256ELi128ELb0ELb0ELb1ELb1ELb1ELb1EEEEEEEEEvNT_6ParamsE)
        /*0020*/ 	.word	0x00000004


	//----- nvinfo : EIATTR_FRAME_SIZE
	.align		4
.L_16:
        /*0024*/ 	.byte	0x04, 0x11
        /*0026*/ 	.short	(.L_18 - .L_17)
	.align		4
.L_17:
        /*0028*/ 	.word	index@(_ZN7cutlass13device_kernelIN5flash11enable_sm90INS1_16FlashAttnFwdSm90INS1_25CollectiveMainloopFwdSm90ILi2EN4cute5tupleIJNS5_1CILi1EEES8_S8_EEENS6_IJNS7_ILi128EEENS7_ILi160EEENS7_ILi192EEEEEELi128ENS_12float_e4m3_tEfNS_4arch4Sm90ELb1ELb0ELb0ELb1ELb0ELb0ELb0ELb1ELb1ELb0ELb0ELb0EEENS1_21CollectiveEpilogueFwdINS6_IJSA_SA_SB_EEES9_NS_10bfloat16_tESG_Li256ELb1ELb0ELb0ELb1EEENS1_36VarlenDynamicPersistentTileSchedulerILi128ELi160ELi256ELi128ELb0ELb0ELb1ELb1ELb1ELb1EEEEEEEEEvNT_6ParamsE)
        /*002c*/ 	.word	0x00000000


	//----- nvinfo : EIATTR_REGCOUNT
	.align		4
.L_18:
        /*0030*/ 	.byte	0x04, 0x2f
        /*0032*/ 	.short	(.L_20 - .L_19)
	.align		4
.L_19:
        /*0034*/ 	.word	index@(_ZN7cutlass13device_kernelIN5flash11enable_sm90INS1_16FlashAttnFwdSm90INS1_25CollectiveMainloopFwdSm90ILi2EN4cute5tupleIJNS5_1CILi1EEES8_S8_EEENS6_IJNS7_ILi128EEENS7_ILi160EEENS7_ILi192EEEEEELi128ENS_12float_e4m3_tEfNS_4arch4Sm90ELb1ELb0ELb0ELb0ELb0ELb0ELb0ELb1ELb1ELb0ELb0ELb0EEENS1_21CollectiveEpilogueFwdINS6_IJSA_SA_SB_EEES9_NS_10bfloat16_tESG_Li256ELb0ELb0ELb0ELb1EEENS1_30DynamicPersistentTileSchedulerILi256ELi128ELb0ELb0ELb1EEEEEEEEEvNT_6ParamsE)
        /*0038*/ 	.word	0x00000004


	//----- nvinfo : EIATTR_FRAME_SIZE
	.align		4
.L_20:
        /*003c*/ 	.byte	0x04, 0x11
        /*003e*/ 	.short	(.L_22 - .L_21)
	.align		4
.L_21:
        /*0040*/ 	.word	index@(_ZN7cutlass13device_kernelIN5flash11enable_sm90INS1_16FlashAttnFwdSm90INS1_25CollectiveMainloopFwdSm90ILi2EN4cute5tupleIJNS5_1CILi1EEES8_S8_EEENS6_IJNS7_ILi128EEENS7_ILi160EEENS7_ILi192EEEEEELi128ENS_12float_e4m3_tEfNS_4arch4Sm90ELb1ELb0ELb0ELb0ELb0ELb0ELb0ELb1ELb1ELb0ELb0ELb0EEENS1_21CollectiveEpilogueFwdINS6_IJSA_SA_SB_EEES9_NS_10bfloat16_tESG_Li256ELb0ELb0ELb0ELb1EEENS1_30DynamicPersistentTileSchedulerILi256ELi128ELb0ELb0ELb1EEEEEEEEEvNT_6ParamsE)
        /*0044*/ 	.word	0x00000000


	//----- nvinfo : EIATTR_REGCOUNT
	.align		4
.L_22:
        /*0048*/ 	.byte	0x04, 0x2f
        /*004a*/ 	.short	(.L_24 - .L_23)
	.align		4
.L_23:
        /*004c*/ 	.word	index@(_ZN7cutlass13device_kernelIN5flash11enable_sm90INS1_16FlashAttnFwdSm90INS1_25CollectiveMainloopFwdSm90ILi2EN4cute5tupleIJNS5_1CILi1EEES8_S8_EEENS6_IJNS7_ILi128EEENS7_ILi160EEENS7_ILi192EEEEEELi128ENS_12float_e4m3_tEfNS_4arch4Sm90ELb0ELb1ELb0ELb1ELb0ELb1ELb0ELb1ELb1ELb0ELb0ELb0EEENS1_21CollectiveEpilogueFwdINS6_IJSA_SA_SB_EEES9_NS_10bfloat16_tESG_Li256ELb1ELb0ELb0ELb1EEENS1_36VarlenDynamicPersistentTileSchedulerILi128ELi160ELi256ELi128ELb0ELb0ELb1ELb1ELb0ELb1EEEEEEEEEvNT_6ParamsE)
        /*0050*/ 	.word	0x00000004


	//----- nvinfo : EIATTR_FRAME_SIZE
	.align		4
.L_24:
        /*0054*/ 	.byte	0x04, 0x11
        /*0056*/ 	.short	(.L_26 - .L_25)
	.align		4
.L_25:
        /*0058*/ 	.word	index@(_ZN7cutlass13device_kernelIN5flash11enable_sm90INS1_16FlashAttnFwdSm90INS1_25CollectiveMainloopFwdSm90ILi2EN4cute5tupleIJNS5_1CILi1EEES8_S8_EEENS6_IJNS7_ILi128EEENS7_ILi160EEENS7_ILi192EEEEEELi128ENS_12float_e4m3_tEfNS_4arch4Sm90ELb0ELb1ELb0ELb1ELb0ELb1ELb0ELb1ELb1ELb0ELb0ELb0EEENS1_21CollectiveEpilogueFwdINS6_IJSA_SA_SB_EEES9_NS_10bfloat16_tESG_Li256ELb1ELb0ELb0ELb1EEENS1_36VarlenDynamicPersistentTileSchedulerILi128ELi160ELi256ELi128ELb0ELb0ELb1ELb1ELb0ELb1EEEEEEEEEvNT_6ParamsE)
        /*005c*/ 	.word	0x00000000


	//----- nvinfo : EIATTR_REGCOUNT
	.align		4
.L_26:
        /*0060*/ 	.byte	0x04, 0x2f
        /*0062*/ 	.short	(.L_28 - .L_27)
	.align		4
.L_27:
        /*0064*/ 	.word	index@(_ZN7cutlass13device_kernelIN5flash11enable_sm90INS1_16FlashAttnFwdSm90INS1_25CollectiveMainloopFwdSm90ILi2EN4cute5tupleIJNS5_1CILi1EEES8_S8_EEENS6_IJNS7_ILi128EEENS7_ILi160EEENS7_ILi192EEEEEELi128ENS_12float_e4m3_tEfNS_4arch4Sm90ELb0ELb1ELb0ELb1ELb0ELb0ELb0ELb1ELb1ELb0ELb0ELb0EEENS1_21CollectiveEpilogueFwdINS6_IJSA_SA_SB_EEES9_NS_10bfloat16_tESG_Li256ELb1ELb0ELb0ELb1EEENS1_36VarlenDynamicPersistentTileSchedulerILi128ELi160ELi256ELi128ELb0ELb0ELb1ELb1ELb0ELb1EEEEEEEEEvNT_6ParamsE)
        /*0068*/ 	.word	0x00000004


	//----- nvinfo : EIATTR_FRAME_SIZE
	.align		4
.L_28:
        /*006c*/ 	.byte	0x04, 0x11
        /*006e*/ 	.short	(.L_30 - .L_29)
	.align		4
.L_29:
        /*0070*/ 	.word	index@(_ZN7cutlass13device_kernelIN5flash11enable_sm90INS1_16FlashAttnFwdSm90INS1_25CollectiveMainloopFwdSm90ILi2EN4cute5tupleIJNS5_1CILi1EEES8_S8_EEENS6_IJNS7_ILi128EEENS7_ILi160EEENS7_ILi192EEEEEELi128ENS_12float_e4m3_tEfNS_4arch4Sm90ELb0ELb1ELb0ELb1ELb0ELb0ELb0ELb1ELb1ELb0ELb0ELb0EEENS1_21CollectiveEpilogueFwdINS6_IJSA_SA_SB_EEES9_NS_10bfloat16_tESG_Li256ELb1ELb0ELb0ELb1EEENS1_36VarlenDynamicPersistentTileSchedulerILi128ELi160ELi256ELi128ELb0ELb0ELb1ELb1ELb0ELb1EEEEEEEEEvNT_6ParamsE)
        /*0074*/ 	.word	0x00000000


	//----- nvinfo : EIATTR_REGCOUNT
	.align		4
.L_30:
        /*0078*/ 	.byte	0x04, 0x2f
        /*007a*/ 	.short	(.L_32 - .L_31)
	.align		4
.L_31:
        /*007c*/ 	.word	index@(_ZN7cutlass13device_kernelIN5flash11enable_sm90INS1_16FlashAttnFwdSm90INS1_25CollectiveMainloopFwdSm90ILi2EN4cute5tupleIJNS5_1CILi1EEES8_S8_EEENS6_IJNS7_ILi128EEENS7_ILi160EEENS7_ILi192EEEEEELi128ENS_12float_e4m3_tEfNS_4arch4Sm90ELb0ELb1ELb0ELb0ELb0ELb0ELb0ELb1ELb1ELb0ELb0ELb0EEENS1_21CollectiveEpilogueFwdINS6_IJSA_SA_SB_EEES9_NS_10bfloat16_tESG_Li256ELb0ELb0ELb0ELb1EEENS1_30DynamicPersistentTileSchedulerILi256ELi128ELb0ELb0ELb1EEEEEEEEEvNT_6ParamsE)
        /*0080*/ 	.word	0x00000004


	//----- nvinfo : EIATTR_FRAME_SIZE
	.align		4
.L_32:
        /*0084*/ 	.byte	0x04, 0x11
        /*0086*/ 	.short	(.L_34 - .L_33)
	.align		4
.L_33:
        /*0088*/ 	.word	index@(_ZN7cutlass13device_kernelIN5flash11enable_sm90INS1_16FlashAttnFwdSm90INS1_25CollectiveMainloopFwdSm90ILi2EN4cute5tupleIJNS5_1CILi1EEES8_S8_EEENS6_IJNS7_ILi128EEENS7_ILi160EEENS7_ILi192EEEEEELi128ENS_12float_e4m3_tEfNS_4arch4Sm90ELb0ELb1ELb0ELb0ELb0ELb0ELb0ELb1ELb1ELb0ELb0ELb0EEENS1_21CollectiveEpilogueFwdINS6_IJSA_SA_SB_EEES9_NS_10bfloat16_tESG_Li256ELb0ELb0ELb0ELb1EEENS1_30DynamicPersistentTileSchedulerILi256ELi128ELb0ELb0ELb1EEEEEEEEEvNT_6ParamsE)
        /*008c*/ 	.word	0x00000000


	//----- nvinfo : EIATTR_REGCOUNT
	.align		4
.L_34:
        /*0090*/ 	.byte	0x04, 0x2f
        /*0092*/ 	.short	(.L_36 - .L_35)
	.align		4
.L_35:
        /*0094*/ 	.word	index@(_ZN7cutlass13device_kernelIN5flash11enable_sm90INS1_16FlashAttnFwdSm90INS1_25CollectiveMainloopFwdSm90ILi2EN4cute5tupleIJNS5_1CILi1EEES8_S8_EEENS6_IJNS7_ILi128EEENS7_ILi160EEENS7_ILi192EEEEEELi128ENS_12float_e4m3_tEfNS_4arch4Sm90ELb0ELb0ELb0ELb1ELb0ELb1ELb0ELb1ELb1ELb0ELb0ELb0EEENS1_21CollectiveEpilogueFwdINS6_IJSA_SA_SB_EEES9_NS_10bfloat16_tESG_Li256ELb1ELb0ELb0ELb1EEENS1_36VarlenDynamicPersistentTileSchedulerILi128ELi160ELi256ELi128ELb0ELb0ELb1ELb0ELb1ELb1EEEEEEEEEvNT_6ParamsE)
        /*0098*/ 	.word	0x00000004


	//----- nvinfo : EIATTR_FRAME_SIZE
	.align		4
.L_36:
        /*009c*/ 	.byte	0x04, 0x11
        /*009e*/ 	.short	(.L_38 - .L_37)
	.align		4
.L_37:
        /*00a0*/ 	.word	index@(_ZN7cutlass13device_kernelIN5flash11enable_sm90INS1_16FlashAttnFwdSm90INS1_25CollectiveMainloopFwdSm90ILi2EN4cute5tupleIJNS5_1CILi1EEES8_S8_EEENS6_IJNS7_ILi128EEENS7_ILi160EEENS7_ILi192EEEEEELi128ENS_12float_e4m3_tEfNS_4arch4Sm90ELb0ELb0ELb0ELb1ELb0ELb1ELb0ELb1ELb1ELb0ELb0ELb0EEENS1_21CollectiveEpilogueFwdINS6_IJSA_SA_SB_EEES9_NS_10bfloat16_tESG_Li256ELb1ELb0ELb0ELb1EEENS1_36VarlenDynamicPersistentTileSchedulerILi128ELi160ELi256ELi128ELb0ELb0ELb1ELb0ELb1ELb1EEEEEEEEEvNT_6ParamsE)
        /*00a4*/ 	.word	0x00000000


	//----- nvinfo : EIATTR_REGCOUNT
	.align		4
.L_38:
        /*00a8*/ 	.byte	0x04, 0x2f
        /*00aa*/ 	.short	(.L_40 - .L_39)
	.align		4
.L_39:
        /*00ac*/ 	.word	index@(_ZN7cutlass13device_kernelIN5flash11enable_sm90INS1_16FlashAttnFwdSm90INS1_25CollectiveMainloopFwdSm90ILi2EN4cute5tupleIJNS5_1CILi1EEES8_S8_EEENS6_IJNS7_ILi128EEENS7_ILi160EEENS7_ILi192EEEEEELi128ENS_12float_e4m3_tEfNS_4arch4Sm90ELb0ELb0ELb0ELb1ELb0ELb0ELb0ELb1ELb1ELb0ELb0ELb0EEENS1_21CollectiveEpilogueFwdINS6_IJSA_SA_SB_EEES9_NS_10bfloat16_tESG_Li256ELb1ELb0ELb0ELb1EEENS1_36VarlenDynamicPersistentTileSchedulerILi128ELi160ELi256ELi128ELb0ELb0ELb1ELb0ELb1ELb1EEEEEEEEEvNT_6ParamsE)
        /*00b0*/ 	.word	0x00000004


	//----- nvinfo : EIATTR_FRAME_SIZE
	.align		4
.L_40:
        /*00b4*/ 	.byte	0x04, 0x11
        /*00b6*/ 	.short	(.L_42 - .L_41)
	.align		4
.L_41:
        /*00b8*/ 	.word	index@(_ZN7cutlass13device_kernelIN5flash11enable_sm90INS1_16FlashAttnFwdSm90INS1_25CollectiveMainloopFwdSm90ILi2EN4cute5tupleIJNS5_1CILi1EEES8_S8_EEENS6_IJNS7_ILi128EEENS7_ILi160EEENS7_ILi192EEEEEELi128ENS_12float_e4m3_tEfNS_4arch4Sm90ELb0ELb0ELb0ELb1ELb0ELb0ELb0ELb1ELb1ELb0ELb0ELb0EEENS1_21CollectiveEpilogueFwdINS6_IJSA_SA_SB_EEES9_NS_10bfloat16_tESG_Li256ELb1ELb0ELb0ELb1EEENS1_36VarlenDynamicPersistentTileSchedulerILi128ELi160ELi256ELi128ELb0ELb0ELb1ELb0ELb1ELb1EEEEEEEEEvNT_6ParamsE)
        /*00bc*/ 	.word	0x00000000


	//----- nvinfo : EIATTR_REGCOUNT
	.align		4
.L_42:
        /*00c0*/ 	.byte	0x04, 0x2f
        /*00c2*/ 	.short	(.L_44 - .L_43)
	.align		4
.L_43:
        /*00c4*/ 	.word	index@(_ZN7cutlass13device_kernelIN5flash11enable_sm90INS1_16FlashAttnFwdSm90INS1_25CollectiveMainloopFwdSm90ILi2EN4cute5tupleIJNS5_1CILi2EEENS7_ILi1EEES9_EEENS6_IJNS7_ILi128EEENS7_ILi160EEENS7_ILi192EEEEEELi128ENS_12float_e4m3_tEfNS_4arch4Sm90ELb0ELb0ELb0ELb0ELb0ELb0ELb0ELb1ELb1ELb0ELb0ELb0EEENS1_21CollectiveEpilogueFwdINS6_IJSB_SB_SC_EEESA_NS_10bfloat16_tESH_Li256ELb0ELb0ELb0ELb1EEENS1_29StaticPersistentTileSchedulerILb0EEEEEEEEEvNT_6ParamsE)
        /*00c8*/ 	.word	0x00000004


	//----- nvinfo : EIATTR_FRAME_SIZE
	.align		4
.L_44:
        /*00cc*/ 	.byte	0x04, 0x11
        /*00ce*/ 	.short	(.L_46 - .L_45)
	.align		4
.L_45:
        /*00d0*/ 	.word	index@(_ZN7cutlass13device_kernelIN5flash11enable_sm90INS1_16FlashAttnFwdSm90INS1_25CollectiveMainloopFwdSm90ILi2EN4cute5tupleIJNS5_1CILi2EEENS7_ILi1EEES9_EEENS6_IJNS7_ILi128EEENS7_ILi160EEENS7_ILi192EEEEEELi128ENS_12float_e4m3_tEfNS_4arch4Sm90ELb0ELb0ELb0ELb0ELb0ELb0ELb0ELb1ELb1ELb0ELb0ELb0EEENS1_21CollectiveEpilogueFwdINS6_IJSB_SB_SC_EEESA_NS_10bfloat16_tESH_Li256ELb0ELb0ELb0ELb1EEENS1_29StaticPersistentTileSchedulerILb0EEEEEEEEEvNT_6ParamsE)
        /*00d4*/ 	.word	0x00000000


	//----- nvinfo : EIATTR_REGCOUNT
	.align		4
.L_46:
        /*00d8*/ 	.byte	0x04, 0x2f
        /*00da*/ 	.short	(.L_48 - .L_47)
	.align		4
.L_47:
        /*00dc*/ 	.word	index@(_ZN7cutlass13device_kernelIN5flash11enable_sm90INS1_16FlashAttnFwdSm90INS1_25CollectiveMainloopFwdSm90ILi2EN4cute5tupleIJNS5_1CILi1EEES8_S8_EEENS6_IJNS7_ILi128EEENS7_ILi160EEENS7_ILi192EEEEEELi128ENS_12float_e4m3_tEfNS_4arch4Sm90ELb0ELb0ELb0ELb0ELb0ELb0ELb0ELb1ELb1ELb0ELb0ELb0EEENS1_21CollectiveEpilogueFwdINS6_IJSA_SA_SB_EEES9_NS_10bfloat16_tESG_Li256ELb0ELb0ELb0ELb1EEENS1_29StaticPersistentTileSchedulerILb0EEEEEEEEEvNT_6ParamsE)
        /*00e0*/ 	.word	0x00000004


	//----- nvinfo : EIATTR_FRAME_SIZE
	.align		4
.L_48:
        /*00e4*/ 	.byte	0x04, 0x11
        /*00e6*/ 	.short	(.L_50 - .L_49)
	.align		4
.L_49:
        /*00e8*/ 	.word	index@(_ZN7cutlass13device_kernelIN5flash11enable_sm90INS1_16FlashAttnFwdSm90INS1_25CollectiveMainloopFwdSm90ILi2EN4cute5tupleIJNS5_1CILi1EEES8_S8_EEENS6_IJNS7_ILi128EEENS7_ILi160EEENS7_ILi192EEEEEELi128ENS_12float_e4m3_tEfNS_4arch4Sm90ELb0ELb0ELb0ELb0ELb0ELb0ELb0ELb1ELb1ELb0ELb0ELb0EEENS1_21CollectiveEpilogueFwdINS6_IJSA_SA_SB_EEES9_NS_10bfloat16_tESG_Li256ELb0ELb0ELb0ELb1EEENS1_29StaticPersistentTileSchedulerILb0EEEEEEEEEvNT_6ParamsE)
        /*00ec*/ 	.word	0x00000000


	//----- nvinfo : EIATTR_MIN_STACK_SIZE
	.align		4
.L_50:
        /*00f0*/ 	.byte	0x04, 0x12
        /*00f2*/ 	.short	(.L_52 - .L_51)
	.align		4
.L_51:
        /*00f4*/ 	.word	index@(_ZN7cutlass13device_kernelIN5flash11enable_sm90INS1_16FlashAttnFwdSm90INS1_25CollectiveMainloopFwdSm90ILi2EN4cute5tupleIJNS5_1CILi1EEES8_S8_EEENS6_IJNS7_ILi128EEENS7_ILi160EEENS7_ILi192EEEEEELi128ENS_12float_e4m3_tEfNS_4arch4Sm90ELb0ELb0ELb0ELb0ELb0ELb0ELb0ELb1ELb1ELb0ELb0ELb0EEENS1_21CollectiveEpilogueFwdINS6_IJSA_SA_SB_EEES9_NS_10bfloat16_tESG_Li256ELb0ELb0ELb0ELb1EEENS1_29StaticPersistentTileSchedulerILb0EEEEEEEEEvNT_6ParamsE)
        /*00f8*/ 	.word	0x00000000


	//----- nvinfo : EIATTR_MIN_STACK_SIZE
	.align		4
.L_52:
        /*00fc*/ 	.byte	0x04, 0x12
        /*00fe*/ 	.short	(.L_54 - .L_53)
	.align		4
.L_53:
        /*0100*/ 	.word	index@(_ZN7cutlass13device_kernelIN5flash11enable_sm90INS1_16FlashAttnFwdSm90INS1_25CollectiveMainloopFwdSm90ILi2EN4cute5tupleIJNS5_1CILi2EEENS7_ILi1EEES9_EEENS6_IJNS7_ILi128EEENS7_ILi160EEENS7_ILi192EEEEEELi128ENS_12float_e4m3_tEfNS_4arch4Sm90ELb0ELb0ELb0ELb0ELb0ELb0ELb0ELb1ELb1ELb0ELb0ELb0EEENS1_21CollectiveEpilogueFwdINS6_IJSB_SB_SC_EEESA_NS_10bfloat16_tESH_Li256ELb0ELb0ELb0ELb1EEENS1_29StaticPersistentTileSchedulerILb0EEEEEEEEEvNT_6ParamsE)
        /*0104*/ 	.word	0x00000000


	//----- nvinfo : EIATTR_MIN_STACK_SIZE
	.align		4
.L_54:
        /*0108*/ 	.byte	0x04, 0x12
        /*010a*/ 	.short	(.L_56 - .L_55)
	.align		4
.L_55:
        /*010c*/ 	.word	index@(_ZN7cutlass13device_kernelIN5flash11enable_sm90INS1_16FlashAttnFwdSm90INS1_25CollectiveMainloopFwdSm90ILi2EN4cute5tupleIJNS5_1CILi1EEES8_S8_EEENS6_IJNS7_ILi128EEENS7_ILi160EEENS7_ILi192EEEEEELi128ENS_12float_e4m3_tEfNS_4arch4Sm90ELb0ELb0ELb0ELb1ELb0ELb0ELb0ELb1ELb1ELb0ELb0ELb0EEENS1_21CollectiveEpilogueFwdINS6_IJSA_SA_SB_EEES9_NS_10bfloat16_tESG_Li256ELb1ELb0ELb0ELb1EEENS1_36VarlenDynamicPersistentTileSchedulerILi128ELi160ELi256ELi128ELb0ELb0ELb1ELb0ELb1ELb1EEEEEEEEEvNT_6ParamsE)
        /*0110*/ 	.word	0x00000000


	//----- nvinfo : EIATTR_MIN_STACK_SIZE
	.align		4
.L_56:
        /*0114*/ 	.byte	0x04, 0x12
        /*0116*/ 	.short	(.L_58 - .L_57)
	.align		4
.L_57:
        /*0118*/ 	.word	index@(_ZN7cutlass13device_kernelIN5flash11enable_sm90INS1_16FlashAttnFwdSm90INS1_25CollectiveMainloopFwdSm90ILi2EN4cute5tupleIJNS5_1CILi1EEES8_S8_EEENS6_IJNS7_ILi128EEENS7_ILi160EEENS7_ILi192EEEEEELi128ENS_12float_e4m3_tEfNS_4arch4Sm90ELb0ELb0ELb0ELb1ELb0ELb1ELb0ELb1ELb1ELb0ELb0ELb0EEENS1_21CollectiveEpilogueFwdINS6_IJSA_SA_SB_EEES9_NS_10bfloat16_tESG_Li256ELb1ELb0ELb0ELb1EEENS1_36VarlenDynamicPersistentTileSchedulerILi128ELi160ELi256ELi128ELb0ELb0ELb1ELb0ELb1ELb1EEEEEEEEEvNT_6ParamsE)
        /*011c*/ 	.word	0x00000000


	//----- nvinfo : EIATTR_MIN_STACK_SIZE
	.align		4
.L_58:
        /*0120*/ 	.byte	0x04, 0x12
        /*0122*/ 	.short	(.L_60 - .L_59)
	.align		4
.L_59:
        /*0124*/ 	.word	index@(_ZN7cutlass13device_kernelIN5flash11enable_sm90INS1_16FlashAttnFwdSm90INS1_25CollectiveMainloopFwdSm90ILi2EN4cute5tupleIJNS5_1CILi1EEES8_S8_EEENS6_IJNS7_ILi128EEENS7_ILi160EEENS7_ILi192EEEEEELi128ENS_12float_e4m3_tEfNS_4arch4Sm90ELb0ELb1ELb0ELb0ELb0ELb0ELb0ELb1ELb1ELb0ELb0ELb0EEENS1_21CollectiveEpilogueFwdINS6_IJSA_SA_SB_EEES9_NS_10bfloat16_tESG_Li256ELb0ELb0ELb0ELb1EEENS1_30DynamicPersistentTileSchedulerILi256ELi128ELb0ELb0ELb1EEEEEEEEEvNT_6ParamsE)
        /*0128*/ 	.word	0x00000000


	//----- nvinfo : EIATTR_MIN_STACK_SIZE
	.align		4
.L_60:
        /*012c*/ 	.byte	0x04, 0x12
        /*012e*/ 	.short	(.L_62 - .L_61)
	.align		4
.L_61:
        /*0130*/ 	.word	index@(_ZN7cutlass13device_kernelIN5flash11enable_sm90INS1_16FlashAttnFwdSm90INS1_25CollectiveMainloopFwdSm90ILi2EN4cute5tupleIJNS5_1CILi1EEES8_S8_EEENS6_IJNS7_ILi128EEENS7_ILi160EEENS7_ILi192EEEEEELi128ENS_12float_e4m3_tEfNS_4arch4Sm90ELb0ELb1ELb0ELb1ELb0ELb0ELb0ELb1ELb1ELb0ELb0ELb0EEENS1_21CollectiveEpilogueFwdINS6_IJSA_SA_SB_EEES9_NS_10bfloat16_tESG_Li256ELb1ELb0ELb0ELb1EEENS1_36VarlenDynamicPersistentTileSchedulerILi128ELi160ELi256ELi128ELb0ELb0ELb1ELb1ELb0ELb1EEEEEEEEEvNT_6ParamsE)
        /*0134*/ 	.word	0x00000000


	//----- nvinfo : EIATTR_MIN_STACK_SIZE
	.align		4
.L_62:
        /*0138*/ 	.byte	0x04, 0x12
        /*013a*/ 	.short	(.L_64 - .L_63)
	.align		4
.L_63:
        /*013c*/ 	.word	index@(_ZN7cutlass13device_kernelIN5flash11enable_sm90INS1_16FlashAttnFwdSm90INS1_25CollectiveMainloopFwdSm90ILi2EN4cute5tupleIJNS5_1CILi1EEES8_S8_EEENS6_IJNS7_ILi128EEENS7_ILi160EEENS7_ILi192EEEEEELi128ENS_12float_e4m3_tEfNS_4arch4Sm90ELb0ELb1ELb0ELb1ELb0ELb1ELb0ELb1ELb1ELb0ELb0ELb0EEENS1_21CollectiveEpilogueFwdINS6_IJSA_SA_SB_EEES9_NS_10bfloat16_tESG_Li256ELb1ELb0ELb0ELb1EEENS1_36VarlenDynamicPersistentTileSchedulerILi128ELi160ELi256ELi128ELb0ELb0ELb1ELb1ELb0ELb1EEEEEEEEEvNT_6ParamsE)
        /*0140*/ 	.word	0x00000000


	//----- nvinfo : EIATTR_MIN_STACK_SIZE
	.align		4
.L_64:
        /*0144*/ 	.byte	0x04, 0x12
        /*0146*/ 	.short	(.L_66 - .L_65)
	.align		4
.L_65:
        /*0148*/ 	.word	index@(_ZN7cutlass13device_kernelIN5flash11enable_sm90INS1_16FlashAttnFwdSm90INS1_25CollectiveMainloopFwdSm90ILi2EN4cute5tupleIJNS5_1CILi1EEES8_S8_EEENS6_IJNS7_ILi128EEENS7_ILi160EEENS7_ILi192EEEEEELi128ENS_12float_e4m3_tEfNS_4arch4Sm90ELb1ELb0ELb0ELb0ELb0ELb0ELb0ELb1ELb1ELb0ELb0ELb0EEENS1_21CollectiveEpilogueFwdINS6_IJSA_SA_SB_EEES9_NS_10bfloat16_tESG_Li256ELb0ELb0ELb0ELb1EEENS1_30DynamicPersistentTileSchedulerILi256ELi128ELb0ELb0ELb1EEEEEEEEEvNT_6ParamsE)
        /*014c*/ 	.word	0x00000000


	//----- nvinfo : EIATTR_MIN_STACK_SIZE
	.align		4
.L_66:
        /*0150*/ 	.byte	0x04, 0x12
        /*0152*/ 	.short	(.L_68 - .L_67)
	.align		4
.L_67:
        /*0154*/ 	.word	index@(_ZN7cutlass13device_kernelIN5flash11enable_sm90INS1_16FlashAttnFwdSm90INS1_25CollectiveMainloopFwdSm90ILi2EN4cute5tupleIJNS5_1CILi1EEES8_S8_EEENS6_IJNS7_ILi128EEENS7_ILi160EEENS7_ILi192EEEEEELi128ENS_12float_e4m3_tEfNS_4arch4Sm90ELb1ELb0ELb0ELb1ELb0ELb0ELb0ELb1ELb1ELb0ELb0ELb0EEENS1_21CollectiveEpilogueFwdINS6_IJSA_SA_SB_EEES9_NS_10bfloat16_tESG_Li256ELb1ELb0ELb0ELb1EEENS1_36VarlenDynamicPersistentTileSchedulerILi128ELi160ELi256ELi128ELb0ELb0ELb1ELb1ELb1ELb1EEEEEEEEEvNT_6ParamsE)
        /*0158*/ 	.word	0x00000000


	//----- nvinfo : EIATTR_MIN_STACK_SIZE
	.align		4
.L_68:
        /*015c*/ 	.byte	0x04, 0x12
        /*015e*/ 	.short	(.L_70 - .L_69)
	.align		4
.L_69:
        /*0160*/ 	.word	index@(_ZN7cutlass13device_kernelIN5flash11enable_sm90INS1_16FlashAttnFwdSm90INS1_25CollectiveMainloopFwdSm90ILi2EN4cute5tupleIJNS5_1CILi1EEES8_S8_EEENS6_IJNS7_ILi128EEENS7_ILi160EEENS7_ILi192EEEEEELi128ENS_12float_e4m3_tEfNS_4arch4Sm90ELb1ELb0ELb0ELb1ELb0ELb1ELb0ELb1ELb1ELb0ELb0ELb0EEENS1_21CollectiveEpilogueFwdINS6_IJSA_SA_SB_EEES9_NS_10bfloat16_tESG_Li256ELb1ELb0ELb0ELb1EEENS1_36VarlenDynamicPersistentTileSchedulerILi128ELi160ELi256ELi128ELb0ELb0ELb1ELb1ELb1ELb1EEEEEEEEEvNT_6ParamsE)
        /*0164*/ 	.word	0x00000000
.L_70:


//--------------------- .nv.compat                --------------------------
	.section	.nv.compat,"",@"SHT_CUDA_COMPAT_INFO"
	.align	4
        /*0000*/ 	.byte	0x02, 0x09, 0x01, 0x00, 0x02, 0x02, 0x01, 0x00, 0x02, 0x05, 0x05, 0x00, 0x03, 0x07, 0x01, 0x01
        /*0010*/ 	.byte	0x02, 0x03, 0x00, 0x00, 0x02, 0x06, 0x01, 0x00, 0x04, 0x0b, 0x08, 0x00, 0x00, 0x00, 0x00, 0x00
        /*0020*/ 	.byte	0x00, 0x00, 0x00, 0x00


//--------------------- .nv.info._ZN7cutlass13device_kernelIN5flash11enable_sm90INS1_16FlashAttnFwdSm90INS1_25CollectiveMainloopFwdSm90ILi2EN4cute5tupleIJNS5_1CILi1EEES8_S8_EEENS6_IJNS7_ILi128EEENS7_ILi160EEENS7_ILi192EEEEEELi128ENS_12float_e4m3_tEfNS_4arch4Sm90ELb0ELb0ELb0ELb0ELb0ELb0ELb0ELb1ELb1ELb0ELb0ELb0EEENS1_21CollectiveEpilogueFwdINS6_IJSA_SA_SB_EEES9_NS_10bfloat16_tESG_Li256ELb0ELb0ELb0ELb1EEENS1_29StaticPersistentTileSchedulerILb0EEEEEEEEEvNT_6ParamsE --------------------------
	.section	.nv.info._ZN7cutlass13device_kernelIN5flash11enable_sm90INS1_16FlashAttnFwdSm90INS1_25CollectiveMainloopFwdSm90ILi2EN4cute5tupleIJNS5_1CILi1EEES8_S8_EEENS6_IJNS7_ILi128EEENS7_ILi160EEENS7_ILi192EEEEEELi128ENS_12float_e4m3_tEfNS_4arch4Sm90ELb0ELb0ELb0ELb0ELb0ELb0ELb0ELb1ELb1ELb0ELb0ELb0EEENS1_21CollectiveEpilogueFwdINS6_IJSA_SA_SB_EEES9_NS_10bfloat16_tESG_Li256ELb0ELb0ELb0ELb1EEENS1_29StaticPersistentTileSchedulerILb0EEEEEEEEEvNT_6ParamsE,"",@"SHT_CUDA_INFO"
	.sectionflags	@""
	.align	4


	//----- nvinfo : EIATTR_CUDA_API_VERSION
	.align		4
        /*0000*/ 	.byte	0x04, 0x37
        /*0002*/ 	.short	(.L_72 - .L_71)
.L_71:
        /*0004*/ 	.word	0x00000082


	//----- nvinfo : EIATTR_KPARAM_INFO
	.align		4
.L_72:
        /*0008*/ 	.byte	0x04, 0x17
        /*000a*/ 	.short	(.L_74 - .L_73)
.L_73:
        /*000c*/ 	.word	0x00000000
        /*0010*/ 	.short	0x0000
        /*0012*/ 	.short	0x0000
        /*0014*/ 	.byte	0x00, 0xf0, 0x01, 0x2e


	//----- nvinfo : EIATTR_SPARSE_MMA_MASK
	.align		4
.L_74:
        /*0018*/ 	.byte	0x03, 0x50
        /*001a*/ 	.short	0x0000


	//----- nvinfo : EIATTR_MAXREG_COUNT
	.align		4
        /*001c*/ 	.byte	0x03, 0x1b
        /*001e*/ 	.short	0x00a8


	//----- nvinfo : EIATTR_MERCURY_ISA_VERSION
	.align		4
        /*0020*/ 	.byte	0x03, 0x5f
        /*0022*/ 	.short	0x0101


	//----- nvinfo : EIATTR_VRC_CTA_INIT_COUNT
	.align		4
        /*0024*/ 	.byte	0x02, 0x4a
	.zero		1
	.zero		1


	//----- nvinfo : EIATTR_EXIT_INSTR_OFFSETS
	.align		4
        /*0028*/ 	.byte	0x04, 0x1c
        /*002a*/ 	.short	(.L_76 - .L_75)


	//   ....[0]....
.L_75:
        /*002c*/ 	.word	0x00000010


	//----- nvinfo : EIATTR_MAX_THREADS
	.align		4
.L_76:
        /*0030*/ 	.byte	0x04, 0x05
        /*0032*/ 	.short	(.L_78 - .L_77)
.L_77:
        /*0034*/ 	.word	0x00000180
        /*0038*/ 	.word	0x00000001
        /*003c*/ 	.word	0x00000001


	//----- nvinfo : EIATTR_CBANK_PARAM_SIZE
	.align		4
.L_78:
        /*0040*/ 	.byte	0x03, 0x19
        /*0042*/ 	.short	0x0b80


	//----- nvinfo : EIATTR_PARAM_CBANK
	.align		4
        /*0044*/ 	.byte	0x04, 0x0a
        /*0046*/ 	.short	(.L_80 - .L_79)
	.align		4
.L_79:
        /*0048*/ 	.word	index@(.nv.constant0._ZN7cutlass13device_kernelIN5flash11enable_sm90INS1_16FlashAttnFwdSm90INS1_25CollectiveMainloopFwdSm90ILi2EN4cute5tupleIJNS5_1CILi1EEES8_S8_EEENS6_IJNS7_ILi128EEENS7_ILi160EEENS7_ILi192EEEEEELi128ENS_12float_e4m3_tEfNS_4arch4Sm90ELb0ELb0ELb0ELb0ELb0ELb0ELb0ELb1ELb1ELb0ELb0ELb0EEENS1_21CollectiveEpilogueFwdINS6_IJSA_SA_SB_EEES9_NS_10bfloat16_tESG_Li256ELb0ELb0ELb0ELb1EEENS1_29StaticPersistentTileSchedulerILb0EEEEEEEEEvNT_6ParamsE)
        /*004c*/ 	.short	0x0380
        /*004e*/ 	.short	0x0b80


	//----- nvinfo : EIATTR_SW_WAR
	.align		4
.L_80:
        /*0050*/ 	.byte	0x04, 0x36
        /*0052*/ 	.short	(.L_82 - .L_81)
.L_81:
        /*0054*/ 	.word	0x00000008
.L_82:


//--------------------- .nv.info._ZN7cutlass13device_kernelIN5flash11enable_sm90INS1_16FlashAttnFwdSm90INS1_25CollectiveMainloopFwdSm90ILi2EN4cute5tupleIJNS5_1CILi2EEENS7_ILi1EEES9_EEENS6_IJNS7_ILi128EEENS7_ILi160EEENS7_ILi192EEEEEELi128ENS_12float_e4m3_tEfNS_4arch4Sm90ELb0ELb0ELb0ELb0ELb0ELb0ELb0ELb1ELb1ELb0ELb0ELb0EEENS1_21CollectiveEpilogueFwdINS6_IJSB_SB_SC_EEESA_NS_10bfloat16_tESH_Li256ELb0ELb0ELb0ELb1EEENS1_29StaticPersistentTileSchedulerILb0EEEEEEEEEvNT_6ParamsE --------------------------
	.section	.nv.info._ZN7cutlass13device_kernelIN5flash11enable_sm90INS1_16FlashAttnFwdSm90INS1_25CollectiveMainloopFwdSm90ILi2EN4cute5tupleIJNS5_1CILi2EEENS7_ILi1EEES9_EEENS6_IJNS7_ILi128EEENS7_ILi160EEENS7_ILi192EEEEEELi128ENS_12float_e4m3_tEfNS_4arch4Sm90ELb0ELb0ELb0ELb0ELb0ELb0ELb0ELb1ELb1ELb0ELb0ELb0EEENS1_21CollectiveEpilogueFwdINS6_IJSB_SB_SC_EEESA_NS_10bfloat16_tESH_Li256ELb0ELb0ELb0ELb1EEENS1_29StaticPersistentTileSchedulerILb0EEEEEEEEEvNT_6ParamsE,"",@"SHT_CUDA_INFO"
	.sectionflags	@""
	.align	4


	//----- nvinfo : EIATTR_CUDA_API_VERSION
	.align		4
        /*0000*/ 	.byte	0x04, 0x37
        /*0002*/ 	.short	(.L_84 - .L_83)
.L_83:
        /*0004*/ 	.word	0x00000082


	//----- nvinfo : EIATTR_KPARAM_INFO
	.align		4
.L_84:
        /*0008*/ 	.byte	0x04, 0x17
        /*000a*/ 	.short	(.L_86 - .L_85)
.L_85:
        /*000c*/ 	.word	0x00000000
        /*0010*/ 	.short	0x0000
        /*0012*/ 	.short	0x0000
        /*0014*/ 	.byte	0x00, 0xf0, 0x01, 0x2e


	//----- nvinfo : EIATTR_SPARSE_MMA_MASK
	.align		4
.L_86:
        /*0018*/ 	.byte	0x03, 0x50
        /*001a*/ 	.short	0x0000


	//----- nvinfo : EIATTR_MAXREG_COUNT
	.align		4
        /*001c*/ 	.byte	0x03, 0x1b
        /*001e*/ 	.short	0x00a8


	//----- nvinfo : EIATTR_MERCURY_ISA_VERSION
	.align		4
        /*0020*/ 	.byte	0x03, 0x5f
        /*0022*/ 	.short	0x0101


	//----- nvinfo : EIATTR_VRC_CTA_INIT_COUNT
	.align		4
        /*0024*/ 	.byte	0x02, 0x4a
	.zero		1
	.zero		1


	//----- nvinfo : EIATTR_EXIT_INSTR_OFFSETS
	.align		4
        /*0028*/ 	.byte	0x04, 0x1c
        /*002a*/ 	.short	(.L_88 - .L_87)


	//   ....[0]....
.L_87:
        /*002c*/ 	.word	0x00000010


	//----- nvinfo : EIATTR_MAX_THREADS
	.align		4
.L_88:
        /*0030*/ 	.byte	0x04, 0x05
        /*0032*/ 	.short	(.L_90 - .L_89)
.L_89:
        /*0034*/ 	.word	0x00000180
        /*0038*/ 	.word	0x00000001
        /*003c*/ 	.word	0x00000001


	//----- nvinfo : EIATTR_CBANK_PARAM_SIZE
	.align		4
.L_90:
        /*0040*/ 	.byte	0x03, 0x19
        /*0042*/ 	.short	0x0b80


	//----- nvinfo : EIATTR_PARAM_CBANK
	.align		4
        /*0044*/ 	.byte	0x04, 0x0a
        /*0046*/ 	.short	(.L_92 - .L_91)
	.align		4
.L_91:
        /*0048*/ 	.word	index@(.nv.constant0._ZN7cutlass13device_kernelIN5flash11enable_sm90INS1_16FlashAttnFwdSm90INS1_25CollectiveMainloopFwdSm90ILi2EN4cute5tupleIJNS5_1CILi2EEENS7_ILi1EEES9_EEENS6_IJNS7_ILi128EEENS7_ILi160EEENS7_ILi192EEEEEELi128ENS_12float_e4m3_tEfNS_4arch4Sm90ELb0ELb0ELb0ELb0ELb0ELb0ELb0ELb1ELb1ELb0ELb0ELb0EEENS1_21CollectiveEpilogueFwdINS6_IJSB_SB_SC_EEESA_NS_10bfloat16_tESH_Li256ELb0ELb0ELb0ELb1EEENS1_29StaticPersistentTileSchedulerILb0EEEEEEEEEvNT_6ParamsE)
        /*004c*/ 	.short	0x0380
        /*004e*/ 	.short	0x0b80


	//----- nvinfo : EIATTR_SW_WAR
	.align		4
.L_92:
        /*0050*/ 	.byte	0x04, 0x36
        /*0052*/ 	.short	(.L_94 - .L_93)
.L_93:
        /*0054*/ 	.word	0x00000008
.L_94:


//--------------------- .nv.info._ZN7cutlass13device_kernelIN5flash11enable_sm90INS1_16FlashAttnFwdSm90INS1_25CollectiveMainloopFwdSm90ILi2EN4cute5tupleIJNS5_1CILi1EEES8_S8_EEENS6_IJNS7_ILi128EEENS7_ILi160EEENS7_ILi192EEEEEELi128ENS_12float_e4m3_tEfNS_4arch4Sm90ELb0ELb0ELb0ELb1ELb0ELb0ELb0ELb1ELb1ELb0ELb0ELb0EEENS1_21CollectiveEpilogueFwdINS6_IJSA_SA_SB_EEES9_NS_10bfloat16_tESG_Li256ELb1ELb0ELb0ELb1EEENS1_36VarlenDynamicPersistentTileSchedulerILi128ELi160ELi256ELi128ELb0ELb0ELb1ELb0ELb1ELb1EEEEEEEEEvNT_6ParamsE --------------------------
	.section	.nv.info._ZN7cutlass13device_kernelIN5flash11enable_sm90INS1_16FlashAttnFwdSm90INS1_25CollectiveMainloopFwdSm90ILi2EN4cute5tupleIJNS5_1CILi1EEES8_S8_EEENS6_IJNS7_ILi128EEENS7_ILi160EEENS7_ILi192EEEEEELi128ENS_12float_e4m3_tEfNS_4arch4Sm90ELb0ELb0ELb0ELb1ELb0ELb0ELb0ELb1ELb1ELb0ELb0ELb0EEENS1_21CollectiveEpilogueFwdINS6_IJSA_SA_SB_EEES9_NS_10bfloat16_tESG_Li256ELb1ELb0ELb0ELb1EEENS1_36VarlenDynamicPersistentTileSchedulerILi128ELi160ELi256ELi128ELb0ELb0ELb1ELb0ELb1ELb1EEEEEEEEEvNT_6ParamsE,"",@"SHT_CUDA_INFO"
	.sectionflags	@""
	.align	4


	//----- nvinfo : EIATTR_CUDA_API_VERSION
	.align		4
        /*0000*/ 	.byte	0x04, 0x37
        /*0002*/ 	.short	(.L_96 - .L_95)
.L_95:
        /*0004*/ 	.word	0x00000082


	//----- nvinfo : EIATTR_KPARAM_INFO
	.align		4
.L_96:
        /*0008*/ 	.byte	0x04, 0x17
        /*000a*/ 	.short	(.L_98 - .L_97)
.L_97:
        /*000c*/ 	.word	0x00000000
        /*0010*/ 	.short	0x0000
        /*0012*/ 	.short	0x0000
        /*0014*/ 	.byte	0x00, 0xf0, 0x01, 0x28


	//----- nvinfo : EIATTR_SPARSE_MMA_MASK
	.align		4
.L_98:
        /*0018*/ 	.byte	0x03, 0x50
        /*001a*/ 	.short	0x0000


	//----- nvinfo : EIATTR_MAXREG_COUNT
	.align		4
        /*001c*/ 	.byte	0x03, 0x1b
        /*001e*/ 	.short	0x00a8


	//----- nvinfo : EIATTR_MERCURY_ISA_VERSION
	.align		4
        /*0020*/ 	.byte	0x03, 0x5f
        /*0022*/ 	.short	0x0101


	//----- nvinfo : EIATTR_VRC_CTA_INIT_COUNT
	.align		4
        /*0024*/ 	.byte	0x02, 0x4a
	.zero		1
	.zero		1


	//----- nvinfo : EIATTR_EXIT_INSTR_OFFSETS
	.align		4
        /*0028*/ 	.byte	0x04, 0x1c
        /*002a*/ 	.short	(.L_100 - .L_99)


	//   ....[0]....
.L_99:
        /*002c*/ 	.word	0x00000010


	//----- nvinfo : EIATTR_MAX_THREADS
	.align		4
.L_100:
        /*0030*/ 	.byte	0x04, 0x05
        /*0032*/ 	.short	(.L_102 - .L_101)
.L_101:
        /*0034*/ 	.word	0x00000180
        /*0038*/ 	.word	0x00000001
        /*003c*/ 	.word	0x00000001


	//----- nvinfo : EIATTR_CBANK_PARAM_SIZE
	.align		4
.L_102:
        /*0040*/ 	.byte	0x03, 0x19
        /*0042*/ 	.short	0x0a00


	//----- nvinfo : EIATTR_PARAM_CBANK
	.align		4
        /*0044*/ 	.byte	0x04, 0x0a
        /*0046*/ 	.short	(.L_104 - .L_103)
	.align		4
.L_103:
        /*0048*/ 	.word	index@(.nv.constant0._ZN7cutlass13device_kernelIN5flash11enable_sm90INS1_16FlashAttnFwdSm90INS1_25CollectiveMainloopFwdSm90ILi2EN4cute5tupleIJNS5_1CILi1EEES8_S8_EEENS6_IJNS7_ILi128EEENS7_ILi160EEENS7_ILi192EEEEEELi128ENS_12float_e4m3_tEfNS_4arch4Sm90ELb0ELb0ELb0ELb1ELb0ELb0ELb0ELb1ELb1ELb0ELb0ELb0EEENS1_21CollectiveEpilogueFwdINS6_IJSA_SA_SB_EEES9_NS_10bfloat16_tESG_Li256ELb1ELb0ELb0ELb1EEENS1_36VarlenDynamicPersistentTileSchedulerILi128ELi160ELi256ELi128ELb0ELb0ELb1ELb0ELb1ELb1EEEEEEEEEvNT_6ParamsE)
        /*004c*/ 	.short	0x0380
        /*004e*/ 	.short	0x0a00


	//----- nvinfo : EIATTR_SW_WAR
	.align		4
.L_104:
        /*0050*/ 	.byte	0x04, 0x36
        /*0052*/ 	.short	(.L_106 - .L_105)
.L_105:
        /*0054*/ 	.word	0x00000008
.L_106:


//--------------------- .nv.info._ZN7cutlass13device_kernelIN5flash11enable_sm90INS1_16FlashAttnFwdSm90INS1_25CollectiveMainloopFwdSm90ILi2EN4cute5tupleIJNS5_1CILi1EEES8_S8_EEENS6_IJNS7_ILi128EEENS7_ILi160EEENS7_ILi192EEEEEELi128ENS_12float_e4m3_tEfNS_4arch4Sm90ELb0ELb0ELb0ELb1ELb0ELb1ELb0ELb1ELb1ELb0ELb0ELb0EEENS1_21CollectiveEpilogueFwdINS6_IJSA_SA_SB_EEES9_NS_10bfloat16_tESG_Li256ELb1ELb0ELb0ELb1EEENS1_36VarlenDynamicPersistentTileSchedulerILi128ELi160ELi256ELi128ELb0ELb0ELb1ELb0ELb1ELb1EEEEEEEEEvNT_6ParamsE --------------------------
	.section	.nv.info._ZN7cutlass13device_kernelIN5flash11enable_sm90INS1_16FlashAttnFwdSm90INS1_25CollectiveMainloopFwdSm90ILi2EN4cute5tupleIJNS5_1CILi1EEES8_S8_EEENS6_IJNS7_ILi128EEENS7_ILi160EEENS7_ILi192EEEEEELi128ENS_12float_e4m3_tEfNS_4arch4Sm90ELb0ELb0ELb0ELb1ELb0ELb1ELb0ELb1ELb1ELb0ELb0ELb0EEENS1_21CollectiveEpilogueFwdINS6_IJSA_SA_SB_EEES9_NS_10bfloat16_tESG_Li256ELb1ELb0ELb0ELb1EEENS1_36VarlenDynamicPersistentTileSchedulerILi128ELi160ELi256ELi128ELb0ELb0ELb1ELb0ELb1ELb1EEEEEEEEEvNT_6ParamsE,"",@"SHT_CUDA_INFO"
	.sectionflags	@""
	.align	4


	//----- nvinfo : EIATTR_CUDA_API_VERSION
	.align		4
        /*0000*/ 	.byte	0x04, 0x37
        /*0002*/ 	.short	(.L_108 - .L_107)
.L_107:
        /*0004*/ 	.word	0x00000082


	//----- nvinfo : EIATTR_KPARAM_INFO
	.align		4
.L_108:
        /*0008*/ 	.byte	0x04, 0x17
        /*000a*/ 	.short	(.L_110 - .L_109)
.L_109:
        /*000c*/ 	.word	0x00000000
        /*0010*/ 	.short	0x0000
        /*0012*/ 	.short	0x0000
        /*0014*/ 	.byte	0x00, 0xf0, 0x01, 0x28


	//----- nvinfo : EIATTR_SPARSE_MMA_MASK
	.align		4
.L_110:
        /*0018*/ 	.byte	0x03, 0x50
        /*001a*/ 	.short	0x0000


	//----- nvinfo : EIATTR_MAXREG_COUNT
	.align		4
        /*001c*/ 	.byte	0x03, 0x1b
        /*001e*/ 	.short	0x00a8


	//----- nvinfo : EIATTR_MERCURY_ISA_VERSION
	.align		4
        /*0020*/ 	.byte	0x03, 0x5f
        /*0022*/ 	.short	0x0101


	//----- nvinfo : EIATTR_VRC_CTA_INIT_COUNT
	.align		4
        /*0024*/ 	.byte	0x02, 0x4a
	.zero		1
	.zero		1


	//----- nvinfo : EIATTR_EXIT_INSTR_OFFSETS
	.align		4
        /*0028*/ 	.byte	0x04, 0x1c
        /*002a*/ 	.short	(.L_112 - .L_111)


	//   ....[0]....
.L_111:
        /*002c*/ 	.word	0x00000010


	//----- nvinfo : EIATTR_MAX_THREADS
	.align		4
.L_112:
        /*0030*/ 	.byte	0x04, 0x05
        /*0032*/ 	.short	(.L_114 - .L_113)
.L_113:
        /*0034*/ 	.word	0x00000180
        /*0038*/ 	.word	0x00000001
        /*003c*/ 	.word	0x00000001


	//----- nvinfo : EIATTR_CBANK_PARAM_SIZE
	.align		4
.L_114:
        /*0040*/ 	.byte	0x03, 0x19
        /*0042*/ 	.short	0x0a00


	//----- nvinfo : EIATTR_PARAM_CBANK
	.align		4
        /*0044*/ 	.byte	0x04, 0x0a
        /*0046*/ 	.short	(.L_116 - .L_115)
	.align		4
.L_115:
        /*0048*/ 	.word	index@(.nv.constant0._ZN7cutlass13device_kernelIN5flash11enable_sm90INS1_16FlashAttnFwdSm90INS1_25CollectiveMainloopFwdSm90ILi2EN4cute5tupleIJNS5_1CILi1EEES8_S8_EEENS6_IJNS7_ILi128EEENS7_ILi160EEENS7_ILi192EEEEEELi128ENS_12float_e4m3_tEfNS_4arch4Sm90ELb0ELb0ELb0ELb1ELb0ELb1ELb0ELb1ELb1ELb0ELb0ELb0EEENS1_21CollectiveEpilogueFwdINS6_IJSA_SA_SB_EEES9_NS_10bfloat16_tESG_Li256ELb1ELb0ELb0ELb1EEENS1_36VarlenDynamicPersistentTileSchedulerILi128ELi160ELi256ELi128ELb0ELb0ELb1ELb0ELb1ELb1EEEEEEEEEvNT_6ParamsE)
        /*004c*/ 	.short	0x0380
        /*004e*/ 	.short	0x0a00


	//----- nvinfo : EIATTR_SW_WAR
	.align		4
.L_116:
        /*0050*/ 	.byte	0x04, 0x36
        /*0052*/ 	.short	(.L_118 - .L_117)
.L_117:
        /*0054*/ 	.word	0x00000008
.L_118:


//--------------------- .nv.info._ZN7cutlass13device_kernelIN5flash11enable_sm90INS1_16FlashAttnFwdSm90INS1_25CollectiveMainloopFwdSm90ILi2EN4cute5tupleIJNS5_1CILi1EEES8_S8_EEENS6_IJNS7_ILi128EEENS7_ILi160EEENS7_ILi192EEEEEELi128ENS_12float_e4m3_tEfNS_4arch4Sm90ELb0ELb1ELb0ELb0ELb0ELb0ELb0ELb1ELb1ELb0ELb0ELb0EEENS1_21CollectiveEpilogueFwdINS6_IJSA_SA_SB_EEES9_NS_10bfloat16_tESG_Li256ELb0ELb0ELb0ELb1EEENS1_30DynamicPersistentTileSchedulerILi256ELi128ELb0ELb0ELb1EEEEEEEEEvNT_6ParamsE --------------------------
	.section	.nv.info._ZN7cutlass13device_kernelIN5flash11enable_sm90INS1_16FlashAttnFwdSm90INS1_25CollectiveMainloopFwdSm90ILi2EN4cute5tupleIJNS5_1CILi1EEES8_S8_EEENS6_IJNS7_ILi128EEENS7_ILi160EEENS7_ILi192EEEEEELi128ENS_12float_e4m3_tEfNS_4arch4Sm90ELb0ELb1ELb0ELb0ELb0ELb0ELb0ELb1ELb1ELb0ELb0ELb0EEENS1_21CollectiveEpilogueFwdINS6_IJSA_SA_SB_EEES9_NS_10bfloat16_tESG_Li256ELb0ELb0ELb0ELb1EEENS1_30DynamicPersistentTileSchedulerILi256ELi128ELb0ELb0ELb1EEEEEEEEEvNT_6ParamsE,"",@"SHT_CUDA_INFO"
	.sectionflags	@""
	.align	4


	//----- nvinfo : EIATTR_CUDA_API_VERSION
	.align		4
        /*0000*/ 	.byte	0x04, 0x37
        /*0002*/ 	.short	(.L_120 - .L_119)
.L_119:
        /*0004*/ 	.word	0x00000082


	//----- nvinfo : EIATTR_KPARAM_INFO
	.align		4
.L_120:
        /*0008*/ 	.byte	0x04, 0x17
        /*000a*/ 	.short	(.L_122 - .L_121)
.L_121:
        /*000c*/ 	.word	0x00000000
        /*0010*/ 	.short	0x0000
        /*0012*/ 	.short	0x0000
        /*0014*/ 	.byte	0x00, 0xf0, 0x01, 0x2e


	//----- nvinfo : EIATTR_SPARSE_MMA_MASK
	.align		4
.L_122:
        /*0018*/ 	.byte	0x03, 0x50
        /*001a*/ 	.short	0x0000


	//----- nvinfo : EIATTR_MAXREG_COUNT
	.align		4
        /*001c*/ 	.byte	0x03, 0x1b
        /*001e*/ 	.short	0x00a8


	//----- nvinfo : EIATTR_MERCURY_ISA_VERSION
	.align		4
        /*0020*/ 	.byte	0x03, 0x5f
        /*0022*/ 	.short	0x0101


	//----- nvinfo : EIATTR_VRC_CTA_INIT_COUNT
	.align		4
        /*0024*/ 	.byte	0x02, 0x4a
	.zero		1
	.zero		1


	//----- nvinfo : EIATTR_EXIT_INSTR_OFFSETS
	.align		4
        /*0028*/ 	.byte	0x04, 0x1c
        /*002a*/ 	.short	(.L_124 - .L_123)


	//   ....[0]....
.L_123:
        /*002c*/ 	.word	0x00000010


	//----- nvinfo : EIATTR_MAX_THREADS
	.align		4
.L_124:
        /*0030*/ 	.byte	0x04, 0x05
        /*0032*/ 	.short	(.L_126 - .L_125)
.L_125:
        /*0034*/ 	.word	0x00000180
        /*0038*/ 	.word	0x00000001
        /*003c*/ 	.word	0x00000001


	//----- nvinfo : EIATTR_CBANK_PARAM_SIZE
	.align		4
.L_126:
        /*0040*/ 	.byte	0x03, 0x19
        /*0042*/ 	.short	0x0b80


	//----- nvinfo : EIATTR_PARAM_CBANK
	.align		4
        /*0044*/ 	.byte	0x04, 0x0a
        /*0046*/ 	.short	(.L_128 - .L_127)
	.align		4
.L_127:
        /*0048*/ 	.word	index@(.nv.constant0._ZN7cutlass13device_kernelIN5flash11enable_sm90INS1_16FlashAttnFwdSm90INS1_25CollectiveMainloopFwdSm90ILi2EN4cute5tupleIJNS5_1CILi1EEES8_S8_EEENS6_IJNS7_ILi128EEENS7_ILi160EEENS7_ILi192EEEEEELi128ENS_12float_e4m3_tEfNS_4arch4Sm90ELb0ELb1ELb0ELb0ELb0ELb0ELb0ELb1ELb1ELb0ELb0ELb0EEENS1_21CollectiveEpilogueFwdINS6_IJSA_SA_SB_EEES9_NS_10bfloat16_tESG_Li256ELb0ELb0ELb0ELb1EEENS1_30DynamicPersistentTileSchedulerILi256ELi128ELb0ELb0ELb1EEEEEEEEEvNT_6ParamsE)
        /*004c*/ 	.short	0x0380
        /*004e*/ 	.short	0x0b80


	//----- nvinfo : EIATTR_SW_WAR
	.align		4
.L_128:
        /*0050*/ 	.byte	0x04, 0x36
        /*0052*/ 	.short	(.L_130 - .L_129)
.L_129:
        /*0054*/ 	.word	0x00000008
.L_130:


//--------------------- .nv.info._ZN7cutlass13device_kernelIN5flash11enable_sm90INS1_16FlashAttnFwdSm90INS1_25CollectiveMainloopFwdSm90ILi2EN4cute5tupleIJNS5_1CILi1EEES8_S8_EEENS6_IJNS7_ILi128EEENS7_ILi160EEENS7_ILi192EEEEEELi128ENS_12float_e4m3_tEfNS_4arch4Sm90ELb0ELb1ELb0ELb1ELb0ELb0ELb0ELb1ELb1ELb0ELb0ELb0EEENS1_21CollectiveEpilogueFwdINS6_IJSA_SA_SB_EEES9_NS_10bfloat16_tESG_Li256ELb1ELb0ELb0ELb1EEENS1_36VarlenDynamicPersistentTileSchedulerILi128ELi160ELi256ELi128ELb0ELb0ELb1ELb1ELb0ELb1EEEEEEEEEvNT_6ParamsE --------------------------
	.section	.nv.info._ZN7cutlass13device_kernelIN5flash11enable_sm90INS1_16FlashAttnFwdSm90INS1_25CollectiveMainloopFwdSm90ILi2EN4cute5tupleIJNS5_1CILi1EEES8_S8_EEENS6_IJNS7_ILi128EEENS7_ILi160EEENS7_ILi192EEEEEELi128ENS_12float_e4m3_tEfNS_4arch4Sm90ELb0ELb1ELb0ELb1ELb0ELb0ELb0ELb1ELb1ELb0ELb0ELb0EEENS1_21CollectiveEpilogueFwdINS6_IJSA_SA_SB_EEES9_NS_10bfloat16_tESG_Li256ELb1ELb0ELb0ELb1EEENS1_36VarlenDynamicPersistentTileSchedulerILi128ELi160ELi256ELi128ELb0ELb0ELb1ELb1ELb0ELb1EEEEEEEEEvNT_6ParamsE,"",@"SHT_CUDA_INFO"
	.sectionflags	@""
	.align	4


	//----- nvinfo : EIATTR_CUDA_API_VERSION
	.align		4
        /*0000*/ 	.byte	0x04, 0x37
        /*0002*/ 	.short	(.L_132 - .L_131)
.L_131:
        /*0004*/ 	.word	0x00000082


	//----- nvinfo : EIATTR_KPARAM_INFO
	.align		4
.L_132:
        /*0008*/ 	.byte	0x04, 0x17
        /*000a*/ 	.short	(.L_134 - .L_133)
.L_133:
        /*000c*/ 	.word	0x00000000
        /*0010*/ 	.short	0x0000
        /*0012*/ 	.short	0x0000
        /*0014*/ 	.byte	0x00, 0xf0, 0x01, 0x28


	//----- nvinfo : EIATTR_SPARSE_MMA_MASK
	.align		4
.L_134:
        /*0018*/ 	.byte	0x03, 0x50
        /*001a*/ 	.short	0x0000


	//----- nvinfo : EIATTR_MAXREG_COUNT
	.align		4
        /*001c*/ 	.byte	0x03, 0x1b
        /*001e*/ 	.short	0x00a8


	//----- nvinfo : EIATTR_MERCURY_ISA_VERSION
	.align		4
        /*0020*/ 	.byte	0x03, 0x5f
        /*0022*/ 	.short	0x0101


	//----- nvinfo : EIATTR_VRC_CTA_INIT_COUNT
	.align		4
        /*0024*/ 	.byte	0x02, 0x4a
	.zero		1
	.zero		1


	//----- nvinfo : EIATTR_EXIT_INSTR_OFFSETS
	.align		4
        /*0028*/ 	.byte	0x04, 0x1c
        /*002a*/ 	.short	(.L_136 - .L_135)


	//   ....[0]....
.L_135:
        /*002c*/ 	.word	0x00000010


	//----- nvinfo : EIATTR_MAX_THREADS
	.align		4
.L_136:
        /*0030*/ 	.byte	0x04, 0x05
        /*0032*/ 	.short	(.L_138 - .L_137)
.L_137:
        /*0034*/ 	.word	0x00000180
        /*0038*/ 	.word	0x00000001
        /*003c*/ 	.word	0x00000001


	//----- nvinfo : EIATTR_CBANK_PARAM_SIZE
	.align		4
.L_138:
        /*0040*/ 	.byte	0x03, 0x19
        /*0042*/ 	.short	0x0a00


	//----- nvinfo : EIATTR_PARAM_CBANK
	.align		4
        /*0044*/ 	.byte	0x04, 0x0a
        /*0046*/ 	.short	(.L_140 - .L_139)
	.align		4
.L_139:
        /*0048*/ 	.word	index@(.nv.constant0._ZN7cutlass13device_kernelIN5flash11enable_sm90INS1_16FlashAttnFwdSm90INS1_25CollectiveMainloopFwdSm90ILi2EN4cute5tupleIJNS5_1CILi1EEES8_S8_EEENS6_IJNS7_ILi128EEENS7_ILi160EEENS7_ILi192EEEEEELi128ENS_12float_e4m3_tEfNS_4arch4Sm90ELb0ELb1ELb0ELb1ELb0ELb0ELb0ELb1ELb1ELb0ELb0ELb0EEENS1_21CollectiveEpilogueFwdINS6_IJSA_SA_SB_EEES9_NS_10bfloat16_tESG_Li256ELb1ELb0ELb0ELb1EEENS1_36VarlenDynamicPersistentTileSchedulerILi128ELi160ELi256ELi128ELb0ELb0ELb1ELb1ELb0ELb1EEEEEEEEEvNT_6ParamsE)
        /*004c*/ 	.short	0x0380
        /*004e*/ 	.short	0x0a00


	//----- nvinfo : EIATTR_SW_WAR
	.align		4
.L_140:
        /*0050*/ 	.byte	0x04, 0x36
        /*0052*/ 	.short	(.L_142 - .L_141)
.L_141:
        /*0054*/ 	.word	0x00000008
.L_142:


//--------------------- .nv.info._ZN7cutlass13device_kernelIN5flash11enable_sm90INS1_16FlashAttnFwdSm90INS1_25CollectiveMainloopFwdSm90ILi2EN4cute5tupleIJNS5_1CILi1EEES8_S8_EEENS6_IJNS7_ILi128EEENS7_ILi160EEENS7_ILi192EEEEEELi128ENS_12float_e4m3_tEfNS_4arch4Sm90ELb0ELb1ELb0ELb1ELb0ELb1ELb0ELb1ELb1ELb0ELb0ELb0EEENS1_21CollectiveEpilogueFwdINS6_IJSA_SA_SB_EEES9_NS_10bfloat16_tESG_Li256ELb1ELb0ELb0ELb1EEENS1_36VarlenDynamicPersistentTileSchedulerILi128ELi160ELi256ELi128ELb0ELb0ELb1ELb1ELb0ELb1EEEEEEEEEvNT_6ParamsE --------------------------
	.section	.nv.info._ZN7cutlass13device_kernelIN5flash11enable_sm90INS1_16FlashAttnFwdSm90INS1_25CollectiveMainloopFwdSm90ILi2EN4cute5tupleIJNS5_1CILi1EEES8_S8_EEENS6_IJNS7_ILi128EEENS7_ILi160EEENS7_ILi192EEEEEELi128ENS_12float_e4m3_tEfNS_4arch4Sm90ELb0ELb1ELb0ELb1ELb0ELb1ELb0ELb1ELb1ELb0ELb0ELb0EEENS1_21CollectiveEpilogueFwdINS6_IJSA_SA_SB_EEES9_NS_10bfloat16_tESG_Li256ELb1ELb0ELb0ELb1EEENS1_36VarlenDynamicPersistentTileSchedulerILi128ELi160ELi256ELi128ELb0ELb0ELb1ELb1ELb0ELb1EEEEEEEEEvNT_6ParamsE,"",@"SHT_CUDA_INFO"
	.sectionflags	@""
	.align	4


	//----- nvinfo : EIATTR_CUDA_API_VERSION
	.align		4
        /*0000*/ 	.byte	0x04, 0x37
        /*0002*/ 	.short	(.L_144 - .L_143)
.L_143:
        /*0004*/ 	.word	0x00000082


	//----- nvinfo : EIATTR_KPARAM_INFO
	.align		4
.L_144:
        /*0008*/ 	.byte	0x04, 0x17
        /*000a*/ 	.short	(.L_146 - .L_145)
.L_145:
        /*000c*/ 	.word	0x00000000
        /*0010*/ 	.short	0x0000
        /*0012*/ 	.short	0x0000
        /*0014*/ 	.byte	0x00, 0xf0, 0x01, 0x28


	//----- nvinfo : EIATTR_SPARSE_MMA_MASK
	.align		4
.L_146:
        /*0018*/ 	.byte	0x03, 0x50
        /*001a*/ 	.short	0x0000


	//----- nvinfo : EIATTR_MAXREG_COUNT
	.align		4
        /*001c*/ 	.byte	0x03, 0x1b
        /*001e*/ 	.short	0x00a8


	//----- nvinfo : EIATTR_MERCURY_ISA_VERSION
	.align		4
        /*0020*/ 	.byte	0x03, 0x5f
        /*0022*/ 	.short	0x0101


	//----- nvinfo : EIATTR_VRC_CTA_INIT_COUNT
	.align		4
        /*0024*/ 	.byte	0x02, 0x4a
	.zero		1
	.zero		1


	//----- nvinfo : EIATTR_EXIT_INSTR_OFFSETS
	.align		4
        /*0028*/ 	.byte	0x04, 0x1c
        /*002a*/ 	.short	(.L_148 - .L_147)


	//   ....[0]....
.L_147:
        /*002c*/ 	.word	0x00000010


	//----- nvinfo : EIATTR_MAX_THREADS
	.align		4
.L_148:
        /*0030*/ 	.byte	0x04, 0x05
        /*0032*/ 	.short	(.L_150 - .L_149)
.L_149:
        /*0034*/ 	.word	0x00000180
        /*0038*/ 	.word	0x00000001
        /*003c*/ 	.word	0x00000001


	//----- nvinfo : EIATTR_CBANK_PARAM_SIZE
	.align		4
.L_150:
        /*0040*/ 	.byte	0x03, 0x19
        /*0042*/ 	.short	0x0a00


	//----- nvinfo : EIATTR_PARAM_CBANK
	.align		4
        /*0044*/ 	.byte	0x04, 0x0a
        /*0046*/ 	.short	(.L_152 - .L_151)
	.align		4
.L_151:
        /*0048*/ 	.word	index@(.nv.constant0._ZN7cutlass13device_kernelIN5flash11enable_sm90INS1_16FlashAttnFwdSm90INS1_25CollectiveMainloopFwdSm90ILi2EN4cute5tupleIJNS5_1CILi1EEES8_S8_EEENS6_IJNS7_ILi128EEENS7_ILi160EEENS7_ILi192EEEEEELi128ENS_12float_e4m3_tEfNS_4arch4Sm90ELb0ELb1ELb0ELb1ELb0ELb1ELb0ELb1ELb1ELb0ELb0ELb0EEENS1_21CollectiveEpilogueFwdINS6_IJSA_SA_SB_EEES9_NS_10bfloat16_tESG_Li256ELb1ELb0ELb0ELb1EEENS1_36VarlenDynamicPersistentTileSchedulerILi128ELi160ELi256ELi128ELb0ELb0ELb1ELb1ELb0ELb1EEEEEEEEEvNT_6ParamsE)
        /*004c*/ 	.short	0x0380
        /*004e*/ 	.short	0x0a00


	//----- nvinfo : EIATTR_SW_WAR
	.align		4
.L_152:
        /*0050*/ 	.byte	0x04, 0x36
        /*0052*/ 	.short	(.L_154 - .L_153)
.L_153:
        /*0054*/ 	.word	0x00000008
.L_154:


//--------------------- .nv.info._ZN7cutlass13device_kernelIN5flash11enable_sm90INS1_16FlashAttnFwdSm90INS1_25CollectiveMainloopFwdSm90ILi2EN4cute5tupleIJNS5_1CILi1EEES8_S8_EEENS6_IJNS7_ILi128EEENS7_ILi160EEENS7_ILi192EEEEEELi128ENS_12float_e4m3_tEfNS_4arch4Sm90ELb1ELb0ELb0ELb0ELb0ELb0ELb0ELb1ELb1ELb0ELb0ELb0EEENS1_21CollectiveEpilogueFwdINS6_IJSA_SA_SB_EEES9_NS_10bfloat16_tESG_Li256ELb0ELb0ELb0ELb1EEENS1_30DynamicPersistentTileSchedulerILi256ELi128ELb0ELb0ELb1EEEEEEEEEvNT_6ParamsE --------------------------
	.section	.nv.info._ZN7cutlass13device_kernelIN5flash11enable_sm90INS1_16FlashAttnFwdSm90INS1_25CollectiveMainloopFwdSm90ILi2EN4cute5tupleIJNS5_1CILi1EEES8_S8_EEENS6_IJNS7_ILi128EEENS7_ILi160EEENS7_ILi192EEEEEELi128ENS_12float_e4m3_tEfNS_4arch4Sm90ELb1ELb0ELb0ELb0ELb0ELb0ELb0ELb1ELb1ELb0ELb0ELb0EEENS1_21CollectiveEpilogueFwdINS6_IJSA_SA_SB_EEES9_NS_10bfloat16_tESG_Li256ELb0ELb0ELb0ELb1EEENS1_30DynamicPersistentTileSchedulerILi256ELi128ELb0ELb0ELb1EEEEEEEEEvNT_6ParamsE,"",@"SHT_CUDA_INFO"
	.sectionflags	@""
	.align	4


	//----- nvinfo : EIATTR_CUDA_API_VERSION
	.align		4
        /*0000*/ 	.byte	0x04, 0x37
        /*0002*/ 	.short	(.L_156 - .L_155)
.L_155:
        /*0004*/ 	.word	0x00000082


	//----- nvinfo : EIATTR_KPARAM_INFO
	.align		4
.L_156:
        /*0008*/ 	.byte	0x04, 0x17
        /*000a*/ 	.short	(.L_158 - .L_157)
.L_157:
        /*000c*/ 	.word	0x00000000
        /*0010*/ 	.short	0x0000
        /*0012*/ 	.short	0x0000
        /*0014*/ 	.byte	0x00, 0xf0, 0x01, 0x2e


	//----- nvinfo : EIATTR_SPARSE_MMA_MASK
	.align		4
.L_158:
        /*0018*/ 	.byte	0x03, 0x50
        /*001a*/ 	.short	0x0000


	//----- nvinfo : EIATTR_MAXREG_COUNT
	.align		4
        /*001c*/ 	.byte	0x03, 0x1b
        /*001e*/ 	.short	0x00a8


	//----- nvinfo : EIATTR_MERCURY_ISA_VERSION
	.align		4
        /*0020*/ 	.byte	0x03, 0x5f
        /*0022*/ 	.short	0x0101


	//----- nvinfo : EIATTR_VRC_CTA_INIT_COUNT
	.align		4
        /*0024*/ 	.byte	0x02, 0x4a
	.zero		1
	.zero		1


	//----- nvinfo : EIATTR_EXIT_INSTR_OFFSETS
	.align		4
        /*0028*/ 	.byte	0x04, 0x1c
        /*002a*/ 	.short	(.L_160 - .L_159)


	//   ....[0]....
.L_159:
        /*002c*/ 	.word	0x00000010


	//----- nvinfo : EIATTR_MAX_THREADS
	.align		4
.L_160:
        /*0030*/ 	.byte	0x04, 0x05
        /*0032*/ 	.short	(.L_162 - .L_161)
.L_161:
        /*0034*/ 	.word	0x00000180
        /*0038*/ 	.word	0x00000001
        /*003c*/ 	.word	0x00000001


	//----- nvinfo : EIATTR_CBANK_PARAM_SIZE
	.align		4
.L_162:
        /*0040*/ 	.byte	0x03, 0x19
        /*0042*/ 	.short	0x0b80


	//----- nvinfo : EIATTR_PARAM_CBANK
	.align		4
        /*0044*/ 	.byte	0x04, 0x0a
        /*0046*/ 	.short	(.L_164 - .L_163)
	.align		4
.L_163:
        /*0048*/ 	.word	index@(.nv.constant0._ZN7cutlass13device_kernelIN5flash11enable_sm90INS1_16FlashAttnFwdSm90INS1_25CollectiveMainloopFwdSm90ILi2EN4cute5tupleIJNS5_1CILi1EEES8_S8_EEENS6_IJNS7_ILi128EEENS7_ILi160EEENS7_ILi192EEEEEELi128ENS_12float_e4m3_tEfNS_4arch4Sm90ELb1ELb0ELb0ELb0ELb0ELb0ELb0ELb1ELb1ELb0ELb0ELb0EEENS1_21CollectiveEpilogueFwdINS6_IJSA_SA_SB_EEES9_NS_10bfloat16_tESG_Li256ELb0ELb0ELb0ELb1EEENS1_30DynamicPersistentTileSchedulerILi256ELi128ELb0ELb0ELb1EEEEEEEEEvNT_6ParamsE)
        /*004c*/ 	.short	0x0380
        /*004e*/ 	.short	0x0b80


	//----- nvinfo : EIATTR_SW_WAR
	.align		4
.L_164:
        /*0050*/ 	.byte	0x04, 0x36
        /*0052*/ 	.short	(.L_166 - .L_165)
.L_165:
        /*0054*/ 	.word	0x00000008
.L_166:


//--------------------- .nv.info._ZN7cutlass13device_kernelIN5flash11enable_sm90INS1_16FlashAttnFwdSm90INS1_25CollectiveMainloopFwdSm90ILi2EN4cute5tupleIJNS5_1CILi1EEES8_S8_EEENS6_IJNS7_ILi128EEENS7_ILi160EEENS7_ILi192EEEEEELi128ENS_12float_e4m3_tEfNS_4arch4Sm90ELb1ELb0ELb0ELb1ELb0ELb0ELb0ELb1ELb1ELb0ELb0ELb0EEENS1_21CollectiveEpilogueFwdINS6_IJSA_SA_SB_EEES9_NS_10bfloat16_tESG_Li256ELb1ELb0ELb0ELb1EEENS1_36VarlenDynamicPersistentTileSchedulerILi128ELi160ELi256ELi128ELb0ELb0ELb1ELb1ELb1ELb1EEEEEEEEEvNT_6ParamsE --------------------------
	.section	.nv.info._ZN7cutlass13device_kernelIN5flash11enable_sm90INS1_16FlashAttnFwdSm90INS1_25CollectiveMainloopFwdSm90ILi2EN4cute5tupleIJNS5_1CILi1EEES8_S8_EEENS6_IJNS7_ILi128EEENS7_ILi160EEENS7_ILi192EEEEEELi128ENS_12float_e4m3_tEfNS_4arch4Sm90ELb1ELb0ELb0ELb1ELb0ELb0ELb0ELb1ELb1ELb0ELb0ELb0EEENS1_21CollectiveEpilogueFwdINS6_IJSA_SA_SB_EEES9_NS_10bfloat16_tESG_Li256ELb1ELb0ELb0ELb1EEENS1_36VarlenDynamicPersistentTileSchedulerILi128ELi160ELi256ELi128ELb0ELb0ELb1ELb1ELb1ELb1EEEEEEEEEvNT_6ParamsE,"",@"SHT_CUDA_INFO"
	.sectionflags	@""
	.align	4


	//----- nvinfo : EIATTR_CUDA_API_VERSION
	.align		4
        /*0000*/ 	.byte	0x04, 0x37
        /*0002*/ 	.short	(.L_168 - .L_167)
.L_167:
        /*0004*/ 	.word	0x00000082


	//----- nvinfo : EIATTR_KPARAM_INFO
	.align		4
.L_168:
        /*0008*/ 	.byte	0x04, 0x17
        /*000a*/ 	.short	(.L_170 - .L_169)
.L_169:
        /*000c*/ 	.word	0x00000000
        /*0010*/ 	.short	0x0000
        /*0012*/ 	.short	0x0000
        /*0014*/ 	.byte	0x00, 0xf0, 0x01, 0x28


	//----- nvinfo : EIATTR_SPARSE_MMA_MASK
	.align		4
.L_170:
        /*0018*/ 	.byte	0x03, 0x50
        /*001a*/ 	.short	0x0000


	//----- nvinfo : EIATTR_MAXREG_COUNT
	.align		4
        /*001c*/ 	.byte	0x03, 0x1b
        /*001e*/ 	.short	0x00a8


	//----- nvinfo : EIATTR_MERCURY_ISA_VERSION
	.align		4
        /*0020*/ 	.byte	0x03, 0x5f
        /*0022*/ 	.short	0x0101


	//----- nvinfo : EIATTR_VRC_CTA_INIT_COUNT
	.align		4
        /*0024*/ 	.byte	0x02, 0x4a
	.zero		1
	.zero		1


	//----- nvinfo : EIATTR_EXIT_INSTR_OFFSETS
	.align		4
        /*0028*/ 	.byte	0x04, 0x1c
        /*002a*/ 	.short	(.L_172 - .L_171)


	//   ....[0]....
.L_171:
        /*002c*/ 	.word	0x00000010


	//----- nvinfo : EIATTR_MAX_THREADS
	.align		4
.L_172:
        /*0030*/ 	.byte	0x04, 0x05
        /*0032*/ 	.short	(.L_174 - .L_173)
.L_173:
        /*0034*/ 	.word	0x00000180
        /*0038*/ 	.word	0x00000001
        /*003c*/ 	.word	0x00000001


	//----- nvinfo : EIATTR_CBANK_PARAM_SIZE
	.align		4
.L_174:
        /*0040*/ 	.byte	0x03, 0x19
        /*0042*/ 	.short	0x0a00


	//----- nvinfo : EIATTR_PARAM_CBANK
	.align		4
        /*0044*/ 	.byte	0x04, 0x0a
        /*0046*/ 	.short	(.L_176 - .L_175)
	.align		4
.L_175:
        /*0048*/ 	.word	index@(.nv.constant0._ZN7cutlass13device_kernelIN5flash11enable_sm90INS1_16FlashAttnFwdSm90INS1_25CollectiveMainloopFwdSm90ILi2EN4cute5tupleIJNS5_1CILi1EEES8_S8_EEENS6_IJNS7_ILi128EEENS7_ILi160EEENS7_ILi192EEEEEELi128ENS_12float_e4m3_tEfNS_4arch4Sm90ELb1ELb0ELb0ELb1ELb0ELb0ELb0ELb1ELb1ELb0ELb0ELb0EEENS1_21CollectiveEpilogueFwdINS6_IJSA_SA_SB_EEES9_NS_10bfloat16_tESG_Li256ELb1ELb0ELb0ELb1EEENS1_36VarlenDynamicPersistentTileSchedulerILi128ELi160ELi256ELi128ELb0ELb0ELb1ELb1ELb1ELb1EEEEEEEEEvNT_6ParamsE)
        /*004c*/ 	.short	0x0380
        /*004e*/ 	.short	0x0a00


	//----- nvinfo : EIATTR_SW_WAR
	.align		4
.L_176:
        /*0050*/ 	.byte	0x04, 0x36
        /*0052*/ 	.short	(.L_178 - .L_177)
.L_177:
        /*0054*/ 	.word	0x00000008
.L_178:


//--------------------- .nv.info._ZN7cutlass13device_kernelIN5flash11enable_sm90INS1_16FlashAttnFwdSm90INS1_25CollectiveMainloopFwdSm90ILi2EN4cute5tupleIJNS5_1CILi1EEES8_S8_EEENS6_IJNS7_ILi128EEENS7_ILi160EEENS7_ILi192EEEEEELi128ENS_12float_e4m3_tEfNS_4arch4Sm90ELb1ELb0ELb0ELb1ELb0ELb1ELb0ELb1ELb1ELb0ELb0ELb0EEENS1_21CollectiveEpilogueFwdINS6_IJSA_SA_SB_EEES9_NS_10bfloat16_tESG_Li256ELb1ELb0ELb0ELb1EEENS1_36VarlenDynamicPersistentTileSchedulerILi128ELi160ELi256ELi128ELb0ELb0ELb1ELb1ELb1ELb1EEEEEEEEEvNT_6ParamsE --------------------------
	.section	.nv.info._ZN7cutlass13device_kernelIN5flash11enable_sm90INS1_16FlashAttnFwdSm90INS1_25CollectiveMainloopFwdSm90ILi2EN4cute5tupleIJNS5_1CILi1EEES8_S8_EEENS6_IJNS7_ILi128EEENS7_ILi160EEENS7_ILi192EEEEEELi128ENS_12float_e4m3_tEfNS_4arch4Sm90ELb1ELb0ELb0ELb1ELb0ELb1ELb0ELb1ELb1ELb0ELb0ELb0EEENS1_21CollectiveEpilogueFwdINS6_IJSA_SA_SB_EEES9_NS_10bfloat16_tESG_Li256ELb1ELb0ELb0ELb1EEENS1_36VarlenDynamicPersistentTileSchedulerILi128ELi160ELi256ELi128ELb0ELb0ELb1ELb1ELb1ELb1EEEEEEEEEvNT_6ParamsE,"",@"SHT_CUDA_INFO"
	.sectionflags	@""
	.align	4


	//----- nvinfo : EIATTR_CUDA_API_VERSION
	.align		4
        /*0000*/ 	.byte	0x04, 0x37
        /*0002*/ 	.short	(.L_180 - .L_179)
.L_179:
        /*0004*/ 	.word	0x00000082


	//----- nvinfo : EIATTR_KPARAM_INFO
	.align		4
.L_180:
        /*0008*/ 	.byte	0x04, 0x17
        /*000a*/ 	.short	(.L_182 - .L_181)
.L_181:
        /*000c*/ 	.word	0x00000000
        /*0010*/ 	.short	0x0000
        /*0012*/ 	.short	0x0000
        /*0014*/ 	.byte	0x00, 0xf0, 0x01, 0x28


	//----- nvinfo : EIATTR_SPARSE_MMA_MASK
	.align		4
.L_182:
        /*0018*/ 	.byte	0x03, 0x50
        /*001a*/ 	.short	0x0000


	//----- nvinfo : EIATTR_MAXREG_COUNT
	.align		4
        /*001c*/ 	.byte	0x03, 0x1b
        /*001e*/ 	.short	0x00a8


	//----- nvinfo : EIATTR_MERCURY_ISA_VERSION
	.align		4
        /*0020*/ 	.byte	0x03, 0x5f
        /*0022*/ 	.short	0x0101


	//----- nvinfo : EIATTR_VRC_CTA_INIT_COUNT
	.align		4
        /*0024*/ 	.byte	0x02, 0x4a
	.zero		1
	.zero		1


	//----- nvinfo : EIATTR_EXIT_INSTR_OFFSETS
	.align		4
        /*0028*/ 	.byte	0x04, 0x1c
        /*002a*/ 	.short	(.L_184 - .L_183)


	//   ....[0]....
.L_183:
        /*002c*/ 	.word	0x00000010


	//----- nvinfo : EIATTR_MAX_THREADS
	.align		4
.L_184:
        /*0030*/ 	.byte	0x04, 0x05
        /*0032*/ 	.short	(.L_186 - .L_185)
.L_185:
        /*0034*/ 	.word	0x00000180
        /*0038*/ 	.word	0x00000001
        /*003c*/ 	.word	0x00000001


	//----- nvinfo : EIATTR_CBANK_PARAM_SIZE
	.align		4
.L_186:
        /*0040*/ 	.byte	0x03, 0x19
        /*0042*/ 	.short	0x0a00


	//----- nvinfo : EIATTR_PARAM_CBANK
	.align		4
        /*0044*/ 	.byte	0x04, 0x0a
        /*0046*/ 	.short	(.L_188 - .L_187)
	.align		4
.L_187:
        /*0048*/ 	.word	index@(.nv.constant0._ZN7cutlass13device_kernelIN5flash11enable_sm90INS1_16FlashAttnFwdSm90INS1_25CollectiveMainloopFwdSm90ILi2EN4cute5tupleIJNS5_1CILi1EEES8_S8_EEENS6_IJNS7_ILi128EEENS7_ILi160EEENS7_ILi192EEEEEELi128ENS_12float_e4m3_tEfNS_4arch4Sm90ELb1ELb0ELb0ELb1ELb0ELb1ELb0ELb1ELb1ELb0ELb0ELb0EEENS1_21CollectiveEpilogueFwdINS6_IJSA_SA_SB_EEES9_NS_10bfloat16_tESG_Li256ELb1ELb0ELb0ELb1EEENS1_36VarlenDynamicPersistentTileSchedulerILi128ELi160ELi256ELi128ELb0ELb0ELb1ELb1ELb1ELb1EEEEEEEEEvNT_6ParamsE)
        /*004c*/ 	.short	0x0380
        /*004e*/ 	.short	0x0a00


	//----- nvinfo : EIATTR_SW_WAR
	.align		4
.L_188:
        /*0050*/ 	.byte	0x04, 0x36
        /*0052*/ 	.short	(.L_190 - .L_189)
.L_189:
        /*0054*/ 	.word	0x00000008
.L_190:


//--------------------- .nv.callgraph             --------------------------
	.section	.nv.callgraph,"",@"SHT_CUDA_CALLGRAPH"
	.align	4
	.sectionentsize	8
	.align		4
        /*0000*/ 	.word	0x00000000
	.align		4
        /*0004*/ 	.word	0xffffffff
	.align		4
        /*0008*/ 	.word	0x00000000
	.align		4
        /*000c*/ 	.word	0xfffffffe
	.align		4
        /*0010*/ 	.word	0x00000000
	.align		4
        /*0014*/ 	.word	0xfffffffd
	.align		4
        /*0018*/ 	.word	0x00000000
	.align		4
        /*001c*/ 	.word	0xfffffffc


//--------------------- .nv.constant4             --------------------------
	.section	.nv.constant4,"a",@progbits
	.align	8
	.align		8
.nv.constant4:
        /*0000*/ 	.dword	_ZN67_INTERNAL_c28cff71_31_flash_fwd_hdimdiff_e4m3_sm90_cu_21e1f8cb_36614cuda3std3__45__cpo5beginE
	.align		8
        /*0008*/ 	.dword	_ZN67_INTERNAL_c28cff71_31_flash_fwd_hdimdiff_e4m3_sm90_cu_21e1f8cb_36614cuda3std3__45__cpo3endE
	.align		8
        /*0010*/ 	.dword	_ZN67_INTERNAL_c28cff71_31_flash_fwd_hdimdiff_e4m3_sm90_cu_21e1f8cb_36614cuda3std3__45__cpo6cbeginE
	.align		8
        /*0018*/ 	.dword	_ZN67_INTERNAL_c28cff71_31_flash_fwd_hdimdiff_e4m3_sm90_cu_21e1f8cb_36614cuda3std3__45__cpo4cendE
	.align		8
        /*0020*/ 	.dword	_ZN67_INTERNAL_c28cff71_31_flash_fwd_hdimdiff_e4m3_sm90_cu_21e1f8cb_36614cuda3std3__469_GLOBAL__N__c28cff71_31_flash_fwd_hdimdiff_e4m3_sm90_cu_21e1f8cb_36616ignoreE
	.align		8
        /*0028*/ 	.dword	_ZN67_INTERNAL_c28cff71_31_flash_fwd_hdimdiff_e4m3_sm90_cu_21e1f8cb_36614cuda3std3__419piecewise_constructE
	.align		8
        /*0030*/ 	.dword	_ZN67_INTERNAL_c28cff71_31_flash_fwd_hdimdiff_e4m3_sm90_cu_21e1f8cb_36614cuda3std3__48in_placeE
	.align		8
        /*0038*/ 	.dword	_ZN67_INTERNAL_c28cff71_31_flash_fwd_hdimdiff_e4m3_sm90_cu_21e1f8cb_36614cuda3std6ranges3__45__cpo4swapE
	.align		8
        /*0040*/ 	.dword	_ZN67_INTERNAL_c28cff71_31_flash_fwd_hdimdiff_e4m3_sm90_cu_21e1f8cb_36614cuda3std6ranges3__45__cpo9iter_moveE
	.align		8
        /*0048*/ 	.dword	_ZN67_INTERNAL_c28cff71_31_flash_fwd_hdimdiff_e4m3_sm90_cu_21e1f8cb_36614cute7productE
	.align		8
        /*0050*/ 	.dword	_ZN67_INTERNAL_c28cff71_31_flash_fwd_hdimdiff_e4m3_sm90_cu_21e1f8cb_36614cute1_E


//--------------------- .text._ZN7cutlass13device_kernelIN5flash11enable_sm90INS1_16FlashAttnFwdSm90INS1_25CollectiveMainloopFwdSm90ILi2EN4cute5tupleIJNS5_1CILi1EEES8_S8_EEENS6_IJNS7_ILi128EEENS7_ILi160EEENS7_ILi192EEEEEELi128ENS_12float_e4m3_tEfNS_4arch4Sm90ELb0ELb0ELb0ELb0ELb0ELb0ELb0ELb1ELb1ELb0ELb0ELb0EEENS1_21CollectiveEpilogueFwdINS6_IJSA_SA_SB_EEES9_NS_10bfloat16_tESG_Li256ELb0ELb0ELb0ELb1EEENS1_29StaticPersistentTileSchedulerILb0EEEEEEEEEvNT_6ParamsE --------------------------
	.section	.text._ZN7cutlass13device_kernelIN5flash11enable_sm90INS1_16FlashAttnFwdSm90INS1_25CollectiveMainloopFwdSm90ILi2EN4cute5tupleIJNS5_1CILi1EEES8_S8_EEENS6_IJNS7_ILi128EEENS7_ILi160EEENS7_ILi192EEEEEELi128ENS_12float_e4m3_tEfNS_4arch4Sm90ELb0ELb0ELb0ELb0ELb0ELb0ELb0ELb1ELb1ELb0ELb0ELb0EEENS1_21CollectiveEpilogueFwdINS6_IJSA_SA_SB_EEES9_NS_10bfloat16_tESG_Li256ELb0ELb0ELb0ELb1EEENS1_29StaticPersistentTileSchedulerILb0EEEEEEEEEvNT_6ParamsE,"ax",@progbits
	.align	128
.text._ZN7cutlass13device_kernelIN5flash11enable_sm90INS1_16FlashAttnFwdSm90INS1_25CollectiveMainloopFwdSm90ILi2EN4cute5tupleIJNS5_1CILi1EEES8_S8_EEENS6_IJNS7_ILi128EEENS7_ILi160EEENS7_ILi192EEEEEELi128ENS_12float_e4m3_tEfNS_4arch4Sm90ELb0ELb0ELb0ELb0ELb0ELb0ELb0ELb1ELb1ELb0ELb0ELb0EEENS1_21CollectiveEpilogueFwdINS6_IJSA_SA_SB_EEES9_NS_10bfloat16_tESG_Li256ELb0ELb0ELb0ELb1EEENS1_29StaticPersistentTileSchedulerILb0EEEEEEEEEvNT_6ParamsE:
        .type           _ZN7cutlass13device_kernelIN5flash11enable_sm90INS1_16FlashAttnFwdSm90INS1_25CollectiveMainloopFwdSm90ILi2EN4cute5tupleIJNS5_1CILi1EEES8_S8_EEENS6_IJNS7_ILi128EEENS7_ILi160EEENS7_ILi192EEEEEELi128ENS_12float_e4m3_tEfNS_4arch4Sm90ELb0ELb0ELb0ELb0ELb0ELb0ELb0ELb1ELb1ELb0ELb0ELb0EEENS1_21CollectiveEpilogueFwdINS6_IJSA_SA_SB_EEES9_NS_10bfloat16_tESG_Li256ELb0ELb0ELb0ELb1EEENS1_29StaticPersistentTileSchedulerILb0EEEEEEEEEvNT_6ParamsE,@function
        .size           _ZN7cutlass13device_kernelIN5flash11enable_sm90INS1_16FlashAttnFwdSm90INS1_25CollectiveMainloopFwdSm90ILi2EN4cute5tupleIJNS5_1CILi1EEES8_S8_EEENS6_IJNS7_ILi128EEENS7_ILi160EEENS7_ILi192EEEEEELi128ENS_12float_e4m3_tEfNS_4arch4Sm90ELb0ELb0ELb0ELb0ELb0ELb0ELb0ELb1ELb1ELb0ELb0ELb0EEENS1_21CollectiveEpilogueFwdINS6_IJSA_SA_SB_EEES9_NS_10bfloat16_tESG_Li256ELb0ELb0ELb0ELb1EEENS1_29StaticPersistentTileSchedulerILb0EEEEEEEEEvNT_6ParamsE,(.L_x_10 - _ZN7cutlass13device_kernelIN5flash11enable_sm90INS1_16FlashAttnFwdSm90INS1_25CollectiveMainloopFwdSm90ILi2EN4cute5tupleIJNS5_1CILi1EEES8_S8_EEENS6_IJNS7_ILi128EEENS7_ILi160EEENS7_ILi192EEEEEELi128ENS_12float_e4m3_tEfNS_4arch4Sm90ELb0ELb0ELb0ELb0ELb0ELb0ELb0ELb1ELb1ELb0ELb0ELb0EEENS1_21CollectiveEpilogueFwdINS6_IJSA_SA_SB_EEES9_NS_10bfloat16_tESG_Li256ELb0ELb0ELb0ELb1EEENS1_29StaticPersistentTileSchedulerILb0EEEEEEEEEvNT_6ParamsE)
        .other          _ZN7cutlass13device_kernelIN5flash11enable_sm90INS1_16FlashAttnFwdSm90INS1_25CollectiveMainloopFwdSm90ILi2EN4cute5tupleIJNS5_1CILi1EEES8_S8_EEENS6_IJNS7_ILi128EEENS7_ILi160EEENS7_ILi192EEEEEELi128ENS_12float_e4m3_tEfNS_4arch4Sm90ELb0ELb0ELb0ELb0ELb0ELb0ELb0ELb1ELb1ELb0ELb0ELb0EEENS1_21CollectiveEpilogueFwdINS6_IJSA_SA_SB_EEES9_NS_10bfloat16_tESG_Li256ELb0ELb0ELb0ELb1EEENS1_29StaticPersistentTileSchedulerILb0EEEEEEEEEvNT_6ParamsE,@"STO_CUDA_ENTRY STV_DEFAULT"
_ZN7cutlass13device_kernelIN5flash11enable_sm90INS1_16FlashAttnFwdSm90INS1_25CollectiveMainloopFwdSm90ILi2EN4cute5tupleIJNS5_1CILi1EEES8_S8_EEENS6_IJNS7_ILi128EEENS7_ILi160EEENS7_ILi192EEEEEELi128ENS_12float_e4m3_tEfNS_4arch4Sm90ELb0ELb0ELb0ELb0ELb0ELb0ELb0ELb1ELb1ELb0ELb0ELb0EEENS1_21CollectiveEpilogueFwdINS6_IJSA_SA_SB_EEES9_NS_10bfloat16_tESG_Li256ELb0ELb0ELb0ELb1EEENS1_29StaticPersistentTileSchedulerILb0EEEEEEEEEvNT_6ParamsE:
[----:B------:R-:W-:Y:S01]  /*0000*/  LDC R1, c[0x0][0x37c] ;  /* 0x0000df00ff017b82 */ /* 0x000fe20000000800 */
[----:B------:R-:W-:Y:S05]  /*0010*/  EXIT ;  /* 0x000000000000794d */ /* 0x000fea0003800000 */
.L_x_0:
[----:B------:R-:W-:-:S00]  /*0020*/  BRA `(.L_x_0) ;  /* 0xfffffffc00fc7947 */ /* 0x000fc0000383ffff */
[----:B------:R-:W-:-:S00]  /*0030*/  NOP ;  /* 0x0000000000007918 */ /* 0x000fc00000000000 */
        /* <DEDUP_REMOVED lines=12> */
.L_x_10:


//--------------------- .text._ZN7cutlass13device_kernelIN5flash11enable_sm90INS1_16FlashAttnFwdSm90INS1_25CollectiveMainloopFwdSm90ILi2EN4cute5tupleIJNS5_1CILi2EEENS7_ILi1EEES9_EEENS6_IJNS7_ILi128EEENS7_ILi160EEENS7_ILi192EEEEEELi128ENS_12float_e4m3_tEfNS_4arch4Sm90ELb0ELb0ELb0ELb0ELb0ELb0ELb0ELb1ELb1ELb0ELb0ELb0EEENS1_21CollectiveEpilogueFwdINS6_IJSB_SB_SC_EEESA_NS_10bfloat16_tESH_Li256ELb0ELb0ELb0ELb1EEENS1_29StaticPersistentTileSchedulerILb0EEEEEEEEEvNT_6ParamsE --------------------------
	.section	.text._ZN7cutlass13device_kernelIN5flash11enable_sm90INS1_16FlashAttnFwdSm90INS1_25CollectiveMainloopFwdSm90ILi2EN4cute5tupleIJNS5_1CILi2EEENS7_ILi1EEES9_EEENS6_IJNS7_ILi128EEENS7_ILi160EEENS7_ILi192EEEEEELi128ENS_12float_e4m3_tEfNS_4arch4Sm90ELb0ELb0ELb0ELb0ELb0ELb0ELb0ELb1ELb1ELb0ELb0ELb0EEENS1_21CollectiveEpilogueFwdINS6_IJSB_SB_SC_EEESA_NS_10bfloat16_tESH_Li256ELb0ELb0ELb0ELb1EEENS1_29StaticPersistentTileSchedulerILb0EEEEEEEEEvNT_6ParamsE,"ax",@progbits
	.align	128
.text._ZN7cutlass13device_kernelIN5flash11enable_sm90INS1_16FlashAttnFwdSm90INS1_25CollectiveMainloopFwdSm90ILi2EN4cute5tupleIJNS5_1CILi2EEENS7_ILi1EEES9_EEENS6_IJNS7_ILi128EEENS7_ILi160EEENS7_ILi192EEEEEELi128ENS_12float_e4m3_tEfNS_4arch4Sm90ELb0ELb0ELb0ELb0ELb0ELb0ELb0ELb1ELb1ELb0ELb0ELb0EEENS1_21CollectiveEpilogueFwdINS6_IJSB_SB_SC_EEESA_NS_10bfloat16_tESH_Li256ELb0ELb0ELb0ELb1EEENS1_29StaticPersistentTileSchedulerILb0EEEEEEEEEvNT_6ParamsE:
        .type           _ZN7cutlass13device_kernelIN5flash11enable_sm90INS1_16FlashAttnFwdSm90INS1_25CollectiveMainloopFwdSm90ILi2EN4cute5tupleIJNS5_1CILi2EEENS7_ILi1EEES9_EEENS6_IJNS7_ILi128EEENS7_ILi160EEENS7_ILi192EEEEEELi128ENS_12float_e4m3_tEfNS_4arch4Sm90ELb0ELb0ELb0ELb0ELb0ELb0ELb0ELb1ELb1ELb0ELb0ELb0EEENS1_21CollectiveEpilogueFwdINS6_IJSB_SB_SC_EEESA_NS_10bfloat16_tESH_Li256ELb0ELb0ELb0ELb1EEENS1_29StaticPersistentTileSchedulerILb0EEEEEEEEEvNT_6ParamsE,@function
        .size           _ZN7cutlass13device_kernelIN5flash11enable_sm90INS1_16FlashAttnFwdSm90INS1_25CollectiveMainloopFwdSm90ILi2EN4cute5tupleIJNS5_1CILi2EEENS7_ILi1EEES9_EEENS6_IJNS7_ILi128EEENS7_ILi160EEENS7_ILi192EEEEEELi128ENS_12float_e4m3_tEfNS_4arch4Sm90ELb0ELb0ELb0ELb0ELb0ELb0ELb0ELb1ELb1ELb0ELb0ELb0EEENS1_21CollectiveEpilogueFwdINS6_IJSB_SB_SC_EEESA_NS_10bfloat16_tESH_Li256ELb0ELb0ELb0ELb1EEENS1_29StaticPersistentTileSchedulerILb0EEEEEEEEEvNT_6ParamsE,(.L_x_11 - _ZN7cutlass13device_kernelIN5flash11enable_sm90INS1_16FlashAttnFwdSm90INS1_25CollectiveMainloopFwdSm90ILi2EN4cute5tupleIJNS5_1CILi2EEENS7_ILi1EEES9_EEENS6_IJNS7_ILi128EEENS7_ILi160EEENS7_ILi192EEEEEELi128ENS_12float_e4m3_tEfNS_4arch4Sm90ELb0ELb0ELb0ELb0ELb0ELb0ELb0ELb1ELb1ELb0ELb0ELb0EEENS1_21CollectiveEpilogueFwdINS6_IJSB_SB_SC_EEESA_NS_10bfloat16_tESH_Li256ELb0ELb0ELb0ELb1EEENS1_29StaticPersistentTileSchedulerILb0EEEEEEEEEvNT_6ParamsE)
        .other          _ZN7cutlass13device_kernelIN5flash11enable_sm90INS1_16FlashAttnFwdSm90INS1_25CollectiveMainloopFwdSm90ILi2EN4cute5tupleIJNS5_1CILi2EEENS7_ILi1EEES9_EEENS6_IJNS7_ILi128EEENS7_ILi160EEENS7_ILi192EEEEEELi128ENS_12float_e4m3_tEfNS_4arch4Sm90ELb0ELb0ELb0ELb0ELb0ELb0ELb0ELb1ELb1ELb0ELb0ELb0EEENS1_21CollectiveEpilogueFwdINS6_IJSB_SB_SC_EEESA_NS_10bfloat16_tESH_Li256ELb0ELb0ELb0ELb1EEENS1_29StaticPersistentTileSchedulerILb0EEEEEEEEEvNT_6ParamsE,@"STO_CUDA_ENTRY STV_DEFAULT"
_ZN7cutlass13device_kernelIN5flash11enable_sm90INS1_16FlashAttnFwdSm90INS1_25CollectiveMainloopFwdSm90ILi2EN4cute5tupleIJNS5_1CILi2EEENS7_ILi1EEES9_EEENS6_IJNS7_ILi128EEENS7_ILi160EEENS7_ILi192EEEEEELi128ENS_12float_e4m3_tEfNS_4arch4Sm90ELb0ELb0ELb0ELb0ELb0ELb0ELb0ELb1ELb1ELb0ELb0ELb0EEENS1_21CollectiveEpilogueFwdINS6_IJSB_SB_SC_EEESA_NS_10bfloat16_tESH_Li256ELb0ELb0ELb0ELb1EEENS1_29StaticPersistentTileSchedulerILb0EEEEEEEEEvNT_6ParamsE:
[----:B------:R-:W-:Y:S01]  /*0000*/  LDC R1, c[0x0][0x37c] ;  /* 0x0000df00ff017b82 */ /* 0x000fe20000000800 */
[----:B------:R-:W-:Y:S05]  /*0010*/  EXIT ;  /* 0x000000000000794d */ /* 0x000fea0003800000 */
.L_x_1:
        /* <DEDUP_REMOVED lines=14> */
.L_x_11:


//--------------------- .text._ZN7cutlass13device_kernelIN5flash11enable_sm90INS1_16FlashAttnFwdSm90INS1_25CollectiveMainloopFwdSm90ILi2EN4cute5tupleIJNS5_1CILi1EEES8_S8_EEENS6_IJNS7_ILi128EEENS7_ILi160EEENS7_ILi192EEEEEELi128ENS_12float_e4m3_tEfNS_4arch4Sm90ELb0ELb0ELb0ELb1ELb0ELb0ELb0ELb1ELb1ELb0ELb0ELb0EEENS1_21CollectiveEpilogueFwdINS6_IJSA_SA_SB_EEES9_NS_10bfloat16_tESG_Li256ELb1ELb0ELb0ELb1EEENS1_36VarlenDynamicPersistentTileSchedulerILi128ELi160ELi256ELi128ELb0ELb0ELb1ELb0ELb1ELb1EEEEEEEEEvNT_6ParamsE --------------------------
	.section	.text._ZN7cutlass13device_kernelIN5flash11enable_sm90INS1_16FlashAttnFwdSm90INS1_25CollectiveMainloopFwdSm90ILi2EN4cute5tupleIJNS5_1CILi1EEES8_S8_EEENS6_IJNS7_ILi128EEENS7_ILi160EEENS7_ILi192EEEEEELi128ENS_12float_e4m3_tEfNS_4arch4Sm90ELb0ELb0ELb0ELb1ELb0ELb0ELb0ELb1ELb1ELb0ELb0ELb0EEENS1_21CollectiveEpilogueFwdINS6_IJSA_SA_SB_EEES9_NS_10bfloat16_tESG_Li256ELb1ELb0ELb0ELb1EEENS1_36VarlenDynamicPersistentTileSchedulerILi128ELi160ELi256ELi128ELb0ELb0ELb1ELb0ELb1ELb1EEEEEEEEEvNT_6ParamsE,"ax",@progbits
	.align	128
.text._ZN7cutlass13device_kernelIN5flash11enable_sm90INS1_16FlashAttnFwdSm90INS1_25CollectiveMainloopFwdSm90ILi2EN4cute5tupleIJNS5_1CILi1EEES8_S8_EEENS6_IJNS7_ILi128EEENS7_ILi160EEENS7_ILi192EEEEEELi128ENS_12float_e4m3_tEfNS_4arch4Sm90ELb0ELb0ELb0ELb1ELb0ELb0ELb0ELb1ELb1ELb0ELb0ELb0EEENS1_21CollectiveEpilogueFwdINS6_IJSA_SA_SB_EEES9_NS_10bfloat16_tESG_Li256ELb1ELb0ELb0ELb1EEENS1_36VarlenDynamicPersistentTileSchedulerILi128ELi160ELi256ELi128ELb0ELb0ELb1ELb0ELb1ELb1EEEEEEEEEvNT_6ParamsE:
        .type           _ZN7cutlass13device_kernelIN5flash11enable_sm90INS1_16FlashAttnFwdSm90INS1_25CollectiveMainloopFwdSm90ILi2EN4cute5tupleIJNS5_1CILi1EEES8_S8_EEENS6_IJNS7_ILi128EEENS7_ILi160EEENS7_ILi192EEEEEELi128ENS_12float_e4m3_tEfNS_4arch4Sm90ELb0ELb0ELb0ELb1ELb0ELb0ELb0ELb1ELb1ELb0ELb0ELb0EEENS1_21CollectiveEpilogueFwdINS6_IJSA_SA_SB_EEES9_NS_10bfloat16_tESG_Li256ELb1ELb0ELb0ELb1EEENS1_36VarlenDynamicPersistentTileSchedulerILi128ELi160ELi256ELi128ELb0ELb0ELb1ELb0ELb1ELb1EEEEEEEEEvNT_6ParamsE,@function
        .size           _ZN7cutlass13device_kernelIN5flash11enable_sm90INS1_16FlashAttnFwdSm90INS1_25CollectiveMainloopFwdSm90ILi2EN4cute5tupleIJNS5_1CILi1EEES8_S8_EEENS6_IJNS7_ILi128EEENS7_ILi160EEENS7_ILi192EEEEEELi128ENS_12float_e4m3_tEfNS_4arch4Sm90ELb0ELb0ELb0ELb1ELb0ELb0ELb0ELb1ELb1ELb0ELb0ELb0EEENS1_21CollectiveEpilogueFwdINS6_IJSA_SA_SB_EEES9_NS_10bfloat16_tESG_Li256ELb1ELb0ELb0ELb1EEENS1_36VarlenDynamicPersistentTileSchedulerILi128ELi160ELi256ELi128ELb0ELb0ELb1ELb0ELb1ELb1EEEEEEEEEvNT_6ParamsE,(.L_x_12 - _ZN7cutlass13device_kernelIN5flash11enable_sm90INS1_16FlashAttnFwdSm90INS1_25CollectiveMainloopFwdSm90ILi2EN4cute5tupleIJNS5_1CILi1EEES8_S8_EEENS6_IJNS7_ILi128EEENS7_ILi160EEENS7_ILi192EEEEEELi128ENS_12float_e4m3_tEfNS_4arch4Sm90ELb0ELb0ELb0ELb1ELb0ELb0ELb0ELb1ELb1ELb0ELb0ELb0EEENS1_21CollectiveEpilogueFwdINS6_IJSA_SA_SB_EEES9_NS_10bfloat16_tESG_Li256ELb1ELb0ELb0ELb1EEENS1_36VarlenDynamicPersistentTileSchedulerILi128ELi160ELi256ELi128ELb0ELb0ELb1ELb0ELb1ELb1EEEEEEEEEvNT_6ParamsE)
        .other          _ZN7cutlass13device_kernelIN5flash11enable_sm90INS1_16FlashAttnFwdSm90INS1_25CollectiveMainloopFwdSm90ILi2EN4cute5tupleIJNS5_1CILi1EEES8_S8_EEENS6_IJNS7_ILi128EEENS7_ILi160EEENS7_ILi192EEEEEELi128ENS_12float_e4m3_tEfNS_4arch4Sm90ELb0ELb0ELb0ELb1ELb0ELb0ELb0ELb1ELb1ELb0ELb0ELb0EEENS1_21CollectiveEpilogueFwdINS6_IJSA_SA_SB_EEES9_NS_10bfloat16_tESG_Li256ELb1ELb0ELb0ELb1EEENS1_36VarlenDynamicPersistentTileSchedulerILi128ELi160ELi256ELi128ELb0ELb0ELb1ELb0ELb1ELb1EEEEEEEEEvNT_6ParamsE,@"STO_CUDA_ENTRY STV_DEFAULT"
_ZN7cutlass13device_kernelIN5flash11enable_sm90INS1_16FlashAttnFwdSm90INS1_25CollectiveMainloopFwdSm90ILi2EN4cute5tupleIJNS5_1CILi1EEES8_S8_EEENS6_IJNS7_ILi128EEENS7_ILi160EEENS7_ILi192EEEEEELi128ENS_12float_e4m3_tEfNS_4arch4Sm90ELb0ELb0ELb0ELb1ELb0ELb0ELb0ELb1ELb1ELb0ELb0ELb0EEENS1_21CollectiveEpilogueFwdINS6_IJSA_SA_SB_EEES9_NS_10bfloat16_tESG_Li256ELb1ELb0ELb0ELb1EEENS1_36VarlenDynamicPersistentTileSchedulerILi128ELi160ELi256ELi128ELb0ELb0ELb1ELb0ELb1ELb1EEEEEEEEEvNT_6ParamsE:
[----:B------:R-:W-:Y:S01]  /*0000*/  LDC R1, c[0x0][0x37c] ;  /* 0x0000df00ff017b82 */ /* 0x000fe20000000800 */
[----:B------:R-:W-:Y:S05]  /*0010*/  EXIT ;  /* 0x000000000000794d */ /* 0x000fea0003800000 */
.L_x_2:
        /* <DEDUP_REMOVED lines=14> */
.L_x_12:


//--------------------- .text._ZN7cutlass13device_kernelIN5flash11enable_sm90INS1_16FlashAttnFwdSm90INS1_25CollectiveMainloopFwdSm90ILi2EN4cute5tupleIJNS5_1CILi1EEES8_S8_EEENS6_IJNS7_ILi128EEENS7_ILi160EEENS7_ILi192EEEEEELi128ENS_12float_e4m3_tEfNS_4arch4Sm90ELb0ELb0ELb0ELb1ELb0ELb1ELb0ELb1ELb1ELb0ELb0ELb0EEENS1_21CollectiveEpilogueFwdINS6_IJSA_SA_SB_EEES9_NS_10bfloat16_tESG_Li256ELb1ELb0ELb0ELb1EEENS1_36VarlenDynamicPersistentTileSchedulerILi128ELi160ELi256ELi128ELb0ELb0ELb1ELb0ELb1ELb1EEEEEEEEEvNT_6ParamsE --------------------------
	.section	.text._ZN7cutlass13device_kernelIN5flash11enable_sm90INS1_16FlashAttnFwdSm90INS1_25CollectiveMainloopFwdSm90ILi2EN4cute5tupleIJNS5_1CILi1EEES8_S8_EEENS6_IJNS7_ILi128EEENS7_ILi160EEENS7_ILi192EEEEEELi128ENS_12float_e4m3_tEfNS_4arch4Sm90ELb0ELb0ELb0ELb1ELb0ELb1ELb0ELb1ELb1ELb0ELb0ELb0EEENS1_21CollectiveEpilogueFwdINS6_IJSA_SA_SB_EEES9_NS_10bfloat16_tESG_Li256ELb1ELb0ELb0ELb1EEENS1_36VarlenDynamicPersistentTileSchedulerILi128ELi160ELi256ELi128ELb0ELb0ELb1ELb0ELb1ELb1EEEEEEEEEvNT_6ParamsE,"ax",@progbits
	.align	128
.text._ZN7cutlass13device_kernelIN5flash11enable_sm90INS1_16FlashAttnFwdSm90INS1_25CollectiveMainloopFwdSm90ILi2EN4cute5tupleIJNS5_1CILi1EEES8_S8_EEENS6_IJNS7_ILi128EEENS7_ILi160EEENS7_ILi192EEEEEELi128ENS_12float_e4m3_tEfNS_4arch4Sm90ELb0ELb0ELb0ELb1ELb0ELb1ELb0ELb1ELb1ELb0ELb0ELb0EEENS1_21CollectiveEpilogueFwdINS6_IJSA_SA_SB_EEES9_NS_10bfloat16_tESG_Li256ELb1ELb0ELb0ELb1EEENS1_36VarlenDynamicPersistentTileSchedulerILi128ELi160ELi256ELi128ELb0ELb0ELb1ELb0ELb1ELb1EEEEEEEEEvNT_6ParamsE:
        .type           _ZN7cutlass13device_kernelIN5flash11enable_sm90INS1_16FlashAttnFwdSm90INS1_25CollectiveMainloopFwdSm90ILi2EN4cute5tupleIJNS5_1CILi1EEES8_S8_EEENS6_IJNS7_ILi128EEENS7_ILi160EEENS7_ILi192EEEEEELi128ENS_12float_e4m3_tEfNS_4arch4Sm90ELb0ELb0ELb0ELb1ELb0ELb1ELb0ELb1ELb1ELb0ELb0ELb0EEENS1_21CollectiveEpilogueFwdINS6_IJSA_SA_SB_EEES9_NS_10bfloat16_tESG_Li256ELb1ELb0ELb0ELb1EEENS1_36VarlenDynamicPersistentTileSchedulerILi128ELi160ELi256ELi128ELb0ELb0ELb1ELb0ELb1ELb1EEEEEEEEEvNT_6ParamsE,@function
        .size           _ZN7cutlass13device_kernelIN5flash11enable_sm90INS1_16FlashAttnFwdSm90INS1_25CollectiveMainloopFwdSm90ILi2EN4cute5tupleIJNS5_1CILi1EEES8_S8_EEENS6_IJNS7_ILi128EEENS7_ILi160EEENS7_ILi192EEEEEELi128ENS_12float_e4m3_tEfNS_4arch4Sm90ELb0ELb0ELb0ELb1ELb0ELb1ELb0ELb1ELb1ELb0ELb0ELb0EEENS1_21CollectiveEpilogueFwdINS6_IJSA_SA_SB_EEES9_NS_10bfloat16_tESG_Li256ELb1ELb0ELb0ELb1EEENS1_36VarlenDynamicPersistentTileSchedulerILi128ELi160ELi256ELi128ELb0ELb0ELb1ELb0ELb1ELb1EEEEEEEEEvNT_6ParamsE,(.L_x_13 - _ZN7cutlass13device_kernelIN5flash11enable_sm90INS1_16FlashAttnFwdSm90INS1_25CollectiveMainloopFwdSm90ILi2EN4cute5tupleIJNS5_1CILi1EEES8_S8_EEENS6_IJNS7_ILi128EEENS7_ILi160EEENS7_ILi192EEEEEELi128ENS_12float_e4m3_tEfNS_4arch4Sm90ELb0ELb0ELb0ELb1ELb0ELb1ELb0ELb1ELb1ELb0ELb0ELb0EEENS1_21CollectiveEpilogueFwdINS6_IJSA_SA_SB_EEES9_NS_10bfloat16_tESG_Li256ELb1ELb0ELb0ELb1EEENS1_36VarlenDynamicPersistentTileSchedulerILi128ELi160ELi256ELi128ELb0ELb0ELb1ELb0ELb1ELb1EEEEEEEEEvNT_6ParamsE)
        .other          _ZN7cutlass13device_kernelIN5flash11enable_sm90INS1_16FlashAttnFwdSm90INS1_25CollectiveMainloopFwdSm90ILi2EN4cute5tupleIJNS5_1CILi1EEES8_S8_EEENS6_IJNS7_ILi128EEENS7_ILi160EEENS7_ILi192EEEEEELi128ENS_12float_e4m3_tEfNS_4arch4Sm90ELb0ELb0ELb0ELb1ELb0ELb1ELb0ELb1ELb1ELb0ELb0ELb0EEENS1_21CollectiveEpilogueFwdINS6_IJSA_SA_SB_EEES9_NS_10bfloat16_tESG_Li256ELb1ELb0ELb0ELb1EEENS1_36VarlenDynamicPersistentTileSchedulerILi128ELi160ELi256ELi128ELb0ELb0ELb1ELb0ELb1ELb1EEEEEEEEEvNT_6ParamsE,@"STO_CUDA_ENTRY STV_DEFAULT"
_ZN7cutlass13device_kernelIN5flash11enable_sm90INS1_16FlashAttnFwdSm90INS1_25CollectiveMainloopFwdSm90ILi2EN4cute5tupleIJNS5_1CILi1EEES8_S8_EEENS6_IJNS7_ILi128EEENS7_ILi160EEENS7_ILi192EEEEEELi128ENS_12float_e4m3_tEfNS_4arch4Sm90ELb0ELb0ELb0ELb1ELb0ELb1ELb0ELb1ELb1ELb0ELb0ELb0EEENS1_21CollectiveEpilogueFwdINS6_IJSA_SA_SB_EEES9_NS_10bfloat16_tESG_Li256ELb1ELb0ELb0ELb1EEENS1_36VarlenDynamicPersistentTileSchedulerILi128ELi160ELi256ELi128ELb0ELb0ELb1ELb0ELb1ELb1EEEEEEEEEvNT_6ParamsE:
[----:B------:R-:W-:Y:S01]  /*0000*/  LDC R1, c[0x0][0x37c] ;  /* 0x0000df00ff017b82 */ /* 0x000fe20000000800 */
[----:B------:R-:W-:Y:S05]  /*0010*/  EXIT ;  /* 0x000000000000794d */ /* 0x000fea0003800000 */
.L_x_3:
        /* <DEDUP_REMOVED lines=14> */
.L_x_13:


//--------------------- .text._ZN7cutlass13device_kernelIN5flash11enable_sm90INS1_16FlashAttnFwdSm90INS1_25CollectiveMainloopFwdSm90ILi2EN4cute5tupleIJNS5_1CILi1EEES8_S8_EEENS6_IJNS7_ILi128EEENS7_ILi160EEENS7_ILi192EEEEEELi128ENS_12float_e4m3_tEfNS_4arch4Sm90ELb0ELb1ELb0ELb0ELb0ELb0ELb0ELb1ELb1ELb0ELb0ELb0EEENS1_21CollectiveEpilogueFwdINS6_IJSA_SA_SB_EEES9_NS_10bfloat16_tESG_Li256ELb0ELb0ELb0ELb1EEENS1_30DynamicPersistentTileSchedulerILi256ELi128ELb0ELb0ELb1EEEEEEEEEvNT_6ParamsE --------------------------
	.section	.text._ZN7cutlass13device_kernelIN5flash11enable_sm90INS1_16FlashAttnFwdSm90INS1_25CollectiveMainloopFwdSm90ILi2EN4cute5tupleIJNS5_1CILi1EEES8_S8_EEENS6_IJNS7_ILi128EEENS7_ILi160EEENS7_ILi192EEEEEELi128ENS_12float_e4m3_tEfNS_4arch4Sm90ELb0ELb1ELb0ELb0ELb0ELb0ELb0ELb1ELb1ELb0ELb0ELb0EEENS1_21CollectiveEpilogueFwdINS6_IJSA_SA_SB_EEES9_NS_10bfloat16_tESG_Li256ELb0ELb0ELb0ELb1EEENS1_30DynamicPersistentTileSchedulerILi256ELi128ELb0ELb0ELb1EEEEEEEEEvNT_6ParamsE,"ax",@progbits
	.align	128
.text._ZN7cutlass13device_kernelIN5flash11enable_sm90INS1_16FlashAttnFwdSm90INS1_25CollectiveMainloopFwdSm90ILi2EN4cute5tupleIJNS5_1CILi1EEES8_S8_EEENS6_IJNS7_ILi128EEENS7_ILi160EEENS7_ILi192EEEEEELi128ENS_12float_e4m3_tEfNS_4arch4Sm90ELb0ELb1ELb0ELb0ELb0ELb0ELb0ELb1ELb1ELb0ELb0ELb0EEENS1_21CollectiveEpilogueFwdINS6_IJSA_SA_SB_EEES9_NS_10bfloat16_tESG_Li256ELb0ELb0ELb0ELb1EEENS1_30DynamicPersistentTileSchedulerILi256ELi128ELb0ELb0ELb1EEEEEEEEEvNT_6ParamsE:
        .type           _ZN7cutlass13device_kernelIN5flash11enable_sm90INS1_16FlashAttnFwdSm90INS1_25CollectiveMainloopFwdSm90ILi2EN4cute5tupleIJNS5_1CILi1EEES8_S8_EEENS6_IJNS7_ILi128EEENS7_ILi160EEENS7_ILi192EEEEEELi128ENS_12float_e4m3_tEfNS_4arch4Sm90ELb0ELb1ELb0ELb0ELb0ELb0ELb0ELb1ELb1ELb0ELb0ELb0EEENS1_21CollectiveEpilogueFwdINS6_IJSA_SA_SB_EEES9_NS_10bfloat16_tESG_Li256ELb0ELb0ELb0ELb1EEENS1_30DynamicPersistentTileSchedulerILi256ELi128ELb0ELb0ELb1EEEEEEEEEvNT_6ParamsE,@function
        .size           _ZN7cutlass13device_kernelIN5flash11enable_sm90INS1_16FlashAttnFwdSm90INS1_25CollectiveMainloopFwdSm90ILi2EN4cute5tupleIJNS5_1CILi1EEES8_S8_EEENS6_IJNS7_ILi128EEENS7_ILi160EEENS7_ILi192EEEEEELi128ENS_12float_e4m3_tEfNS_4arch4Sm90ELb0ELb1ELb0ELb0ELb0ELb0ELb0ELb1ELb1ELb0ELb0ELb0EEENS1_21CollectiveEpilogueFwdINS6_IJSA_SA_SB_EEES9_NS_10bfloat16_tESG_Li256ELb0ELb0ELb0ELb1EEENS1_30DynamicPersistentTileSchedulerILi256ELi128ELb0ELb0ELb1EEEEEEEEEvNT_6ParamsE,(.L_x_14 - _ZN7cutlass13device_kernelIN5flash11enable_sm90INS1_16FlashAttnFwdSm90INS1_25CollectiveMainloopFwdSm90ILi2EN4cute5tupleIJNS5_1CILi1EEES8_S8_EEENS6_IJNS7_ILi128EEENS7_ILi160EEENS7_ILi192EEEEEELi128ENS_12float_e4m3_tEfNS_4arch4Sm90ELb0ELb1ELb0ELb0ELb0ELb0ELb0ELb1ELb1ELb0ELb0ELb0EEENS1_21CollectiveEpilogueFwdINS6_IJSA_SA_SB_EEES9_NS_10bfloat16_tESG_Li256ELb0ELb0ELb0ELb1EEENS1_30DynamicPersistentTileSchedulerILi256ELi128ELb0ELb0ELb1EEEEEEEEEvNT_6ParamsE)
        .other          _ZN7cutlass13device_kernelIN5flash11enable_sm90INS1_16FlashAttnFwdSm90INS1_25CollectiveMainloopFwdSm90ILi2EN4cute5tupleIJNS5_1CILi1EEES8_S8_EEENS6_IJNS7_ILi128EEENS7_ILi160EEENS7_ILi192EEEEEELi128ENS_12float_e4m3_tEfNS_4arch4Sm90ELb0ELb1ELb0ELb0ELb0ELb0ELb0ELb1ELb1ELb0ELb0ELb0EEENS1_21CollectiveEpilogueFwdINS6_IJSA_SA_SB_EEES9_NS_10bfloat16_tESG_Li256ELb0ELb0ELb0ELb1EEENS1_30DynamicPersistentTileSchedulerILi256ELi128ELb0ELb0ELb1EEEEEEEEEvNT_6ParamsE,@"STO_CUDA_ENTRY STV_DEFAULT"
_ZN7cutlass13device_kernelIN5flash11enable_sm90INS1_16FlashAttnFwdSm90INS1_25CollectiveMainloopFwdSm90ILi2EN4cute5tupleIJNS5_1CILi1EEES8_S8_EEENS6_IJNS7_ILi128EEENS7_ILi160EEENS7_ILi192EEEEEELi128ENS_12float_e4m3_tEfNS_4arch4Sm90ELb0ELb1ELb0ELb0ELb0ELb0ELb0ELb1ELb1ELb0ELb0ELb0EEENS1_21CollectiveEpilogueFwdINS6_IJSA_SA_SB_EEES9_NS_10bfloat16_tESG_Li256ELb0ELb0ELb0ELb1EEENS1_30DynamicPersistentTileSchedulerILi256ELi128ELb0ELb0ELb1EEEEEEEEEvNT_6ParamsE:
[----:B------:R-:W-:Y:S01]  /*0000*/  LDC R1, c[0x0][0x37c] ;  /* 0x0000df00ff017b82 */ /* 0x000fe20000000800 */
[----:B------:R-:W-:Y:S05]  /*0010*/  EXIT ;  /* 0x000000000000794d */ /* 0x000fea0003800000 */
.L_x_4:
        /* <DEDUP_REMOVED lines=14> */
.L_x_14:


//--------------------- .text._ZN7cutlass13device_kernelIN5flash11enable_sm90INS1_16FlashAttnFwdSm90INS1_25CollectiveMainloopFwdSm90ILi2EN4cute5tupleIJNS5_1CILi1EEES8_S8_EEENS6_IJNS7_ILi128EEENS7_ILi160EEENS7_ILi192EEEEEELi128ENS_12float_e4m3_tEfNS_4arch4Sm90ELb0ELb1ELb0ELb1ELb0ELb0ELb0ELb1ELb1ELb0ELb0ELb0EEENS1_21CollectiveEpilogueFwdINS6_IJSA_SA_SB_EEES9_NS_10bfloat16_tESG_Li256ELb1ELb0ELb0ELb1EEENS1_36VarlenDynamicPersistentTileSchedulerILi128ELi160ELi256ELi128ELb0ELb0ELb1ELb1ELb0ELb1EEEEEEEEEvNT_6ParamsE --------------------------
	.section	.text._ZN7cutlass13device_kernelIN5flash11enable_sm90INS1_16FlashAttnFwdSm90INS1_25CollectiveMainloopFwdSm90ILi2EN4cute5tupleIJNS5_1CILi1EEES8_S8_EEENS6_IJNS7_ILi128EEENS7_ILi160EEENS7_ILi192EEEEEELi128ENS_12float_e4m3_tEfNS_4arch4Sm90ELb0ELb1ELb0ELb1ELb0ELb0ELb0ELb1ELb1ELb0ELb0ELb0EEENS1_21CollectiveEpilogueFwdINS6_IJSA_SA_SB_EEES9_NS_10bfloat16_tESG_Li256ELb1ELb0ELb0ELb1EEENS1_36VarlenDynamicPersistentTileSchedulerILi128ELi160ELi256ELi128ELb0ELb0ELb1ELb1ELb0ELb1EEEEEEEEEvNT_6ParamsE,"ax",@progbits
	.align	128
.text._ZN7cutlass13device_kernelIN5flash11enable_sm90INS1_16FlashAttnFwdSm90INS1_25CollectiveMainloopFwdSm90ILi2EN4cute5tupleIJNS5_1CILi1EEES8_S8_EEENS6_IJNS7_ILi128EEENS7_ILi160EEENS7_ILi192EEEEEELi128ENS_12float_e4m3_tEfNS_4arch4Sm90ELb0ELb1ELb0ELb1ELb0ELb0ELb0ELb1ELb1ELb0ELb0ELb0EEENS1_21CollectiveEpilogueFwdINS6_IJSA_SA_SB_EEES9_NS_10bfloat16_tESG_Li256ELb1ELb0ELb0ELb1EEENS1_36VarlenDynamicPersistentTileSchedulerILi128ELi160ELi256ELi128ELb0ELb0ELb1ELb1ELb0ELb1EEEEEEEEEvNT_6ParamsE:
        .type           _ZN7cutlass13device_kernelIN5flash11enable_sm90INS1_16FlashAttnFwdSm90INS1_25CollectiveMainloopFwdSm90ILi2EN4cute5tupleIJNS5_1CILi1EEES8_S8_EEENS6_IJNS7_ILi128EEENS7_ILi160EEENS7_ILi192EEEEEELi128ENS_12float_e4m3_tEfNS_4arch4Sm90ELb0ELb1ELb0ELb1ELb0ELb0ELb0ELb1ELb1ELb0ELb0ELb0EEENS1_21CollectiveEpilogueFwdINS6_IJSA_SA_SB_EEES9_NS_10bfloat16_tESG_Li256ELb1ELb0ELb0ELb1EEENS1_36VarlenDynamicPersistentTileSchedulerILi128ELi160ELi256ELi128ELb0ELb0ELb1ELb1ELb0ELb1EEEEEEEEEvNT_6ParamsE,@function
        .size           _ZN7cutlass13device_kernelIN5flash11enable_sm90INS1_16FlashAttnFwdSm90INS1_25CollectiveMainloopFwdSm90ILi2EN4cute5tupleIJNS5_1CILi1EEES8_S8_EEENS6_IJNS7_ILi128EEENS7_ILi160EEENS7_ILi192EEEEEELi128ENS_12float_e4m3_tEfNS_4arch4Sm90ELb0ELb1ELb0ELb1ELb0ELb0ELb0ELb1ELb1ELb0ELb0ELb0EEENS1_21CollectiveEpilogueFwdINS6_IJSA_SA_SB_EEES9_NS_10bfloat16_tESG_Li256ELb1ELb0ELb0ELb1EEENS1_36VarlenDynamicPersistentTileSchedulerILi128ELi160ELi256ELi128ELb0ELb0ELb1ELb1ELb0ELb1EEEEEEEEEvNT_6ParamsE,(.L_x_15 - _ZN7cutlass13device_kernelIN5flash11enable_sm90INS1_16FlashAttnFwdSm90INS1_25CollectiveMainloopFwdSm90ILi2EN4cute5tupleIJNS5_1CILi1EEES8_S8_EEENS6_IJNS7_ILi128EEENS7_ILi160EEENS7_ILi192EEEEEELi128ENS_12float_e4m3_tEfNS_4arch4Sm90ELb0ELb1ELb0ELb1ELb0ELb0ELb0ELb1ELb1ELb0ELb0ELb0EEENS1_21CollectiveEpilogueFwdINS6_IJSA_SA_SB_EEES9_NS_10bfloat16_tESG_Li256ELb1ELb0ELb0ELb1EEENS1_36VarlenDynamicPersistentTileSchedulerILi128ELi160ELi256ELi128ELb0ELb0ELb1ELb1ELb0ELb1EEEEEEEEEvNT_6ParamsE)
        .other          _ZN7cutlass13device_kernelIN5flash11enable_sm90INS1_16FlashAttnFwdSm90INS1_25CollectiveMainloopFwdSm90ILi2EN4cute5tupleIJNS5_1CILi1EEES8_S8_EEENS6_IJNS7_ILi128EEENS7_ILi160EEENS7_ILi192EEEEEELi128ENS_12float_e4m3_tEfNS_4arch4Sm90ELb0ELb1ELb0ELb1ELb0ELb0ELb0ELb1ELb1ELb0ELb0ELb0EEENS1_21CollectiveEpilogueFwdINS6_IJSA_SA_SB_EEES9_NS_10bfloat16_tESG_Li256ELb1ELb0ELb0ELb1EEENS1_36VarlenDynamicPersistentTileSchedulerILi128ELi160ELi256ELi128ELb0ELb0ELb1ELb1ELb0ELb1EEEEEEEEEvNT_6ParamsE,@"STO_CUDA_ENTRY STV_DEFAULT"
_ZN7cutlass13device_kernelIN5flash11enable_sm90INS1_16FlashAttnFwdSm90INS1_25CollectiveMainloopFwdSm90ILi2EN4cute5tupleIJNS5_1CILi1EEES8_S8_EEENS6_IJNS7_ILi128EEENS7_ILi160EEENS7_ILi192EEEEEELi128ENS_12float_e4m3_tEfNS_4arch4Sm90ELb0ELb1ELb0ELb1ELb0ELb0ELb0ELb1ELb1ELb0ELb0ELb0EEENS1_21CollectiveEpilogueFwdINS6_IJSA_SA_SB_EEES9_NS_10bfloat16_tESG_Li256ELb1ELb0ELb0ELb1EEENS1_36VarlenDynamicPersistentTileSchedulerILi128ELi160ELi256ELi128ELb0ELb0ELb1ELb1ELb0ELb1EEEEEEEEEvNT_6ParamsE:
[----:B------:R-:W-:Y:S01]  /*0000*/  LDC R1, c[0x0][0x37c] ;  /* 0x0000df00ff017b82 */ /* 0x000fe20000000800 */
[----:B------:R-:W-:Y:S05]  /*0010*/  EXIT ;  /* 0x000000000000794d */ /* 0x000fea0003800000 */
.L_x_5:
        /* <DEDUP_REMOVED lines=14> */
.L_x_15:


//--------------------- .text._ZN7cutlass13device_kernelIN5flash11enable_sm90INS1_16FlashAttnFwdSm90INS1_25CollectiveMainloopFwdSm90ILi2EN4cute5tupleIJNS5_1CILi1EEES8_S8_EEENS6_IJNS7_ILi128EEENS7_ILi160EEENS7_ILi192EEEEEELi128ENS_12float_e4m3_tEfNS_4arch4Sm90ELb0ELb1ELb0ELb1ELb0ELb1ELb0ELb1ELb1ELb0ELb0ELb0EEENS1_21CollectiveEpilogueFwdINS6_IJSA_SA_SB_EEES9_NS_10bfloat16_tESG_Li256ELb1ELb0ELb0ELb1EEENS1_36VarlenDynamicPersistentTileSchedulerILi128ELi160ELi256ELi128ELb0ELb0ELb1ELb1ELb0ELb1EEEEEEEEEvNT_6ParamsE --------------------------
	.section	.text._ZN7cutlass13device_kernelIN5flash11enable_sm90INS1_16FlashAttnFwdSm90INS1_25CollectiveMainloopFwdSm90ILi2EN4cute5tupleIJNS5_1CILi1EEES8_S8_EEENS6_IJNS7_ILi128EEENS7_ILi160EEENS7_ILi192EEEEEELi128ENS_12float_e4m3_tEfNS_4arch4Sm90ELb0ELb1ELb0ELb1ELb0ELb1ELb0ELb1ELb1ELb0ELb0ELb0EEENS1_21CollectiveEpilogueFwdINS6_IJSA_SA_SB_EEES9_NS_10bfloat16_tESG_Li256ELb1ELb0ELb0ELb1EEENS1_36VarlenDynamicPersistentTileSchedulerILi128ELi160ELi256ELi128ELb0ELb0ELb1ELb1ELb0ELb1EEEEEEEEEvNT_6ParamsE,"ax",@progbits
	.align	128
.text._ZN7cutlass13device_kernelIN5flash11enable_sm90INS1_16FlashAttnFwdSm90INS1_25CollectiveMainloopFwdSm90ILi2EN4cute5tupleIJNS5_1CILi1EEES8_S8_EEENS6_IJNS7_ILi128EEENS7_ILi160EEENS7_ILi192EEEEEELi128ENS_12float_e4m3_tEfNS_4arch4Sm90ELb0ELb1ELb0ELb1ELb0ELb1ELb0ELb1ELb1ELb0ELb0ELb0EEENS1_21CollectiveEpilogueFwdINS6_IJSA_SA_SB_EEES9_NS_10bfloat16_tESG_Li256ELb1ELb0ELb0ELb1EEENS1_36VarlenDynamicPersistentTileSchedulerILi128ELi160ELi256ELi128ELb0ELb0ELb1ELb1ELb0ELb1EEEEEEEEEvNT_6ParamsE:
        .type           _ZN7cutlass13device_kernelIN5flash11enable_sm90INS1_16FlashAttnFwdSm90INS1_25CollectiveMainloopFwdSm90ILi2EN4cute5tupleIJNS5_1CILi1EEES8_S8_EEENS6_IJNS7_ILi128EEENS7_ILi160EEENS7_ILi192EEEEEELi128ENS_12float_e4m3_tEfNS_4arch4Sm90ELb0ELb1ELb0ELb1ELb0ELb1ELb0ELb1ELb1ELb0ELb0ELb0EEENS1_21CollectiveEpilogueFwdINS6_IJSA_SA_SB_EEES9_NS_10bfloat16_tESG_Li256ELb1ELb0ELb0ELb1EEENS1_36VarlenDynamicPersistentTileSchedulerILi128ELi160ELi256ELi128ELb0ELb0ELb1ELb1ELb0ELb1EEEEEEEEEvNT_6ParamsE,@function
        .size           _ZN7cutlass13device_kernelIN5flash11enable_sm90INS1_16FlashAttnFwdSm90INS1_25CollectiveMainloopFwdSm90ILi2EN4cute5tupleIJNS5_1CILi1EEES8_S8_EEENS6_IJNS7_ILi128EEENS7_ILi160EEENS7_ILi192EEEEEELi128ENS_12float_e4m3_tEfNS_4arch4Sm90ELb0ELb1ELb0ELb1ELb0ELb1ELb0ELb1ELb1ELb0ELb0ELb0EEENS1_21CollectiveEpilogueFwdINS6_IJSA_SA_SB_EEES9_NS_10bfloat16_tESG_Li256ELb1ELb0ELb0ELb1EEENS1_36VarlenDynamicPersistentTileSchedulerILi128ELi160ELi256ELi128ELb0ELb0ELb1ELb1ELb0ELb1EEEEEEEEEvNT_6ParamsE,(.L_x_16 - _ZN7cutlass13device_kernelIN5flash11enable_sm90INS1_16FlashAttnFwdSm90INS1_25CollectiveMainloopFwdSm90ILi2EN4cute5tupleIJNS5_1CILi1EEES8_S8_EEENS6_IJNS7_ILi128EEENS7_ILi160EEENS7_ILi192EEEEEELi128ENS_12float_e4m3_tEfNS_4arch4Sm90ELb0ELb1ELb0ELb1ELb0ELb1ELb0ELb1ELb1ELb0ELb0ELb0EEENS1_21CollectiveEpilogueFwdINS6_IJSA_SA_SB_EEES9_NS_10bfloat16_tESG_Li256ELb1ELb0ELb0ELb1EEENS1_36VarlenDynamicPersistentTileSchedulerILi128ELi160ELi256ELi128ELb0ELb0ELb1ELb1ELb0ELb1EEEEEEEEEvNT_6ParamsE)
        .other          _ZN7cutlass13device_kernelIN5flash11enable_sm90INS1_16FlashAttnFwdSm90INS1_25CollectiveMainloopFwdSm90ILi2EN4cute5tupleIJNS5_1CILi1EEES8_S8_EEENS6_IJNS7_ILi128EEENS7_ILi160EEENS7_ILi192EEEEEELi128ENS_12float_e4m3_tEfNS_4arch4Sm90ELb0ELb1ELb0ELb1ELb0ELb1ELb0ELb1ELb1ELb0ELb0ELb0EEENS1_21CollectiveEpilogueFwdINS6_IJSA_SA_SB_EEES9_NS_10bfloat16_tESG_Li256ELb1ELb0ELb0ELb1EEENS1_36VarlenDynamicPersistentTileSchedulerILi128ELi160ELi256ELi128ELb0ELb0ELb1ELb1ELb0ELb1EEEEEEEEEvNT_6ParamsE,@"STO_CUDA_ENTRY STV_DEFAULT"
_ZN7cutlass13device_kernelIN5flash11enable_sm90INS1_16FlashAttnFwdSm90INS1_25CollectiveMainloopFwdSm90ILi2EN4cute5tupleIJNS5_1CILi1EEES8_S8_EEENS6_IJNS7_ILi128EEENS7_ILi160EEENS7_ILi192EEEEEELi128ENS_12float_e4m3_tEfNS_4arch4Sm90ELb0ELb1ELb0ELb1ELb0ELb1ELb0ELb1ELb1ELb0ELb0ELb0EEENS1_21CollectiveEpilogueFwdINS6_IJSA_SA_SB_EEES9_NS_10bfloat16_tESG_Li256ELb1ELb0ELb0ELb1EEENS1_36VarlenDynamicPersistentTileSchedulerILi128ELi160ELi256ELi128ELb0ELb0ELb1ELb1ELb0ELb1EEEEEEEEEvNT_6ParamsE:
[----:B------:R-:W-:Y:S01]  /*0000*/  LDC R1, c[0x0][0x37c] ;  /* 0x0000df00ff017b82 */ /* 0x000fe20000000800 */
[----:B------:R-:W-:Y:S05]  /*0010*/  EXIT ;  /* 0x000000000000794d */ /* 0x000fea0003800000 */
.L_x_6:
        /* <DEDUP_REMOVED lines=14> */
.L_x_16:


//--------------------- .text._ZN7cutlass13device_kernelIN5flash11enable_sm90INS1_16FlashAttnFwdSm90INS1_25CollectiveMainloopFwdSm90ILi2EN4cute5tupleIJNS5_1CILi1EEES8_S8_EEENS6_IJNS7_ILi128EEENS7_ILi160EEENS7_ILi192EEEEEELi128ENS_12float_e4m3_tEfNS_4arch4Sm90ELb1ELb0ELb0ELb0ELb0ELb0ELb0ELb1ELb1ELb0ELb0ELb0EEENS1_21CollectiveEpilogueFwdINS6_IJSA_SA_SB_EEES9_NS_10bfloat16_tESG_Li256ELb0ELb0ELb0ELb1EEENS1_30DynamicPersistentTileSchedulerILi256ELi128ELb0ELb0ELb1EEEEEEEEEvNT_6ParamsE --------------------------
	.section	.text._ZN7cutlass13device_kernelIN5flash11enable_sm90INS1_16FlashAttnFwdSm90INS1_25CollectiveMainloopFwdSm90ILi2EN4cute5tupleIJNS5_1CILi1EEES8_S8_EEENS6_IJNS7_ILi128EEENS7_ILi160EEENS7_ILi192EEEEEELi128ENS_12float_e4m3_tEfNS_4arch4Sm90ELb1ELb0ELb0ELb0ELb0ELb0ELb0ELb1ELb1ELb0ELb0ELb0EEENS1_21CollectiveEpilogueFwdINS6_IJSA_SA_SB_EEES9_NS_10bfloat16_tESG_Li256ELb0ELb0ELb0ELb1EEENS1_30DynamicPersistentTileSchedulerILi256ELi128ELb0ELb0ELb1EEEEEEEEEvNT_6ParamsE,"ax",@progbits
	.align	128
.text._ZN7cutlass13device_kernelIN5flash11enable_sm90INS1_16FlashAttnFwdSm90INS1_25CollectiveMainloopFwdSm90ILi2EN4cute5tupleIJNS5_1CILi1EEES8_S8_EEENS6_IJNS7_ILi128EEENS7_ILi160EEENS7_ILi192EEEEEELi128ENS_12float_e4m3_tEfNS_4arch4Sm90ELb1ELb0ELb0ELb0ELb0ELb0ELb0ELb1ELb1ELb0ELb0ELb0EEENS1_21CollectiveEpilogueFwdINS6_IJSA_SA_SB_EEES9_NS_10bfloat16_tESG_Li256ELb0ELb0ELb0ELb1EEENS1_30DynamicPersistentTileSchedulerILi256ELi128ELb0ELb0ELb1EEEEEEEEEvNT_6ParamsE:
        .type           _ZN7cutlass13device_kernelIN5flash11enable_sm90INS1_16FlashAttnFwdSm90INS1_25CollectiveMainloopFwdSm90ILi2EN4cute5tupleIJNS5_1CILi1EEES8_S8_EEENS6_IJNS7_ILi128EEENS7_ILi160EEENS7_ILi192EEEEEELi128ENS_12float_e4m3_tEfNS_4arch4Sm90ELb1ELb0ELb0ELb0ELb0ELb0ELb0ELb1ELb1ELb0ELb0ELb0EEENS1_21CollectiveEpilogueFwdINS6_IJSA_SA_SB_EEES9_NS_10bfloat16_tESG_Li256ELb0ELb0ELb0ELb1EEENS1_30DynamicPersistentTileSchedulerILi256ELi128ELb0ELb0ELb1EEEEEEEEEvNT_6ParamsE,@function
        .size           _ZN7cutlass13device_kernelIN5flash11enable_sm90INS1_16FlashAttnFwdSm90INS1_25CollectiveMainloopFwdSm90ILi2EN4cute5tupleIJNS5_1CILi1EEES8_S8_EEENS6_IJNS7_ILi128EEENS7_ILi160EEENS7_ILi192EEEEEELi128ENS_12float_e4m3_tEfNS_4arch4Sm90ELb1ELb0ELb0ELb0ELb0ELb0ELb0ELb1ELb1ELb0ELb0ELb0EEENS1_21CollectiveEpilogueFwdINS6_IJSA_SA_SB_EEES9_NS_10bfloat16_tESG_Li256ELb0ELb0ELb0ELb1EEENS1_30DynamicPersistentTileSchedulerILi256ELi128ELb0ELb0ELb1EEEEEEEEEvNT_6ParamsE,(.L_x_17 - _ZN7cutlass13device_kernelIN5flash11enable_sm90INS1_16FlashAttnFwdSm90INS1_25CollectiveMainloopFwdSm90ILi2EN4cute5tupleIJNS5_1CILi1EEES8_S8_EEENS6_IJNS7_ILi128EEENS7_ILi160EEENS7_ILi192EEEEEELi128ENS_12float_e4m3_tEfNS_4arch4Sm90ELb1ELb0ELb0ELb0ELb0ELb0ELb0ELb1ELb1ELb0ELb0ELb0EEENS1_21CollectiveEpilogueFwdINS6_IJSA_SA_SB_EEES9_NS_10bfloat16_tESG_Li256ELb0ELb0ELb0ELb1EEENS1_30DynamicPersistentTileSchedulerILi256ELi128ELb0ELb0ELb1EEEEEEEEEvNT_6ParamsE)
        .other          _ZN7cutlass13device_kernelIN5flash11enable_sm90INS1_16FlashAttnFwdSm90INS1_25CollectiveMainloopFwdSm90ILi2EN4cute5tupleIJNS5_1CILi1EEES8_S8_EEENS6_IJNS7_ILi128EEENS7_ILi160EEENS7_ILi192EEEEEELi128ENS_12float_e4m3_tEfNS_4arch4Sm90ELb1ELb0ELb0ELb0ELb0ELb0ELb0ELb1ELb1ELb0ELb0ELb0EEENS1_21CollectiveEpilogueFwdINS6_IJSA_SA_SB_EEES9_NS_10bfloat16_tESG_Li256ELb0ELb0ELb0ELb1EEENS1_30DynamicPersistentTileSchedulerILi256ELi128ELb0ELb0ELb1EEEEEEEEEvNT_6ParamsE,@"STO_CUDA_ENTRY STV_DEFAULT"
_ZN7cutlass13device_kernelIN5flash11enable_sm90INS1_16FlashAttnFwdSm90INS1_25CollectiveMainloopFwdSm90ILi2EN4cute5tupleIJNS5_1CILi1EEES8_S8_EEENS6_IJNS7_ILi128EEENS7_ILi160EEENS7_ILi192EEEEEELi128ENS_12float_e4m3_tEfNS_4arch4Sm90ELb1ELb0ELb0ELb0ELb0ELb0ELb0ELb1ELb1ELb0ELb0ELb0EEENS1_21CollectiveEpilogueFwdINS6_IJSA_SA_SB_EEES9_NS_10bfloat16_tESG_Li256ELb0ELb0ELb0ELb1EEENS1_30DynamicPersistentTileSchedulerILi256ELi128ELb0ELb0ELb1EEEEEEEEEvNT_6ParamsE:
[----:B------:R-:W-:Y:S01]  /*0000*/  LDC R1, c[0x0][0x37c] ;  /* 0x0000df00ff017b82 */ /* 0x000fe20000000800 */
[----:B------:R-:W-:Y:S05]  /*0010*/  EXIT ;  /* 0x000000000000794d */ /* 0x000fea0003800000 */
.L_x_7:
        /* <DEDUP_REMOVED lines=14> */
.L_x_17:


//--------------------- .text._ZN7cutlass13device_kernelIN5flash11enable_sm90INS1_16FlashAttnFwdSm90INS1_25CollectiveMainloopFwdSm90ILi2EN4cute5tupleIJNS5_1CILi1EEES8_S8_EEENS6_IJNS7_ILi128EEENS7_ILi160EEENS7_ILi192EEEEEELi128ENS_12float_e4m3_tEfNS_4arch4Sm90ELb1ELb0ELb0ELb1ELb0ELb0ELb0ELb1ELb1ELb0ELb0ELb0EEENS1_21CollectiveEpilogueFwdINS6_IJSA_SA_SB_EEES9_NS_10bfloat16_tESG_Li256ELb1ELb0ELb0ELb1EEENS1_36VarlenDynamicPersistentTileSchedulerILi128ELi160ELi256ELi128ELb0ELb0ELb1ELb1ELb1ELb1EEEEEEEEEvNT_6ParamsE --------------------------
	.section	.text._ZN7cutlass13device_kernelIN5flash11enable_sm90INS1_16FlashAttnFwdSm90INS1_25CollectiveMainloopFwdSm90ILi2EN4cute5tupleIJNS5_1CILi1EEES8_S8_EEENS6_IJNS7_ILi128EEENS7_ILi160EEENS7_ILi192EEEEEELi128ENS_12float_e4m3_tEfNS_4arch4Sm90ELb1ELb0ELb0ELb1ELb0ELb0ELb0ELb1ELb1ELb0ELb0ELb0EEENS1_21CollectiveEpilogueFwdINS6_IJSA_SA_SB_EEES9_NS_10bfloat16_tESG_Li256ELb1ELb0ELb0ELb1EEENS1_36VarlenDynamicPersistentTileSchedulerILi128ELi160ELi256ELi128ELb0ELb0ELb1ELb1ELb1ELb1EEEEEEEEEvNT_6ParamsE,"ax",@progbits
	.align	128
.text._ZN7cutlass13device_kernelIN5flash11enable_sm90INS1_16FlashAttnFwdSm90INS1_25CollectiveMainloopFwdSm90ILi2EN4cute5tupleIJNS5_1CILi1EEES8_S8_EEENS6_IJNS7_ILi128EEENS7_ILi160EEENS7_ILi192EEEEEELi128ENS_12float_e4m3_tEfNS_4arch4Sm90ELb1ELb0ELb0ELb1ELb0ELb0ELb0ELb1ELb1ELb0ELb0ELb0EEENS1_21CollectiveEpilogueFwdINS6_IJSA_SA_SB_EEES9_NS_10bfloat16_tESG_Li256ELb1ELb0ELb0ELb1EEENS1_36VarlenDynamicPersistentTileSchedulerILi128ELi160ELi256ELi128ELb0ELb0ELb1ELb1ELb1ELb1EEEEEEEEEvNT_6ParamsE:
        .type           _ZN7cutlass13device_kernelIN5flash11enable_sm90INS1_16FlashAttnFwdSm90INS1_25CollectiveMainloopFwdSm90ILi2EN4cute5tupleIJNS5_1CILi1EEES8_S8_EEENS6_IJNS7_ILi128EEENS7_ILi160EEENS7_ILi192EEEEEELi128ENS_12float_e4m3_tEfNS_4arch4Sm90ELb1ELb0ELb0ELb1ELb0ELb0ELb0ELb1ELb1ELb0ELb0ELb0EEENS1_21CollectiveEpilogueFwdINS6_IJSA_SA_SB_EEES9_NS_10bfloat16_tESG_Li256ELb1ELb0ELb0ELb1EEENS1_36VarlenDynamicPersistentTileSchedulerILi128ELi160ELi256ELi128ELb0ELb0ELb1ELb1ELb1ELb1EEEEEEEEEvNT_6ParamsE,@function
        .size           _ZN7cutlass13device_kernelIN5flash11enable_sm90INS1_16FlashAttnFwdSm90INS1_25CollectiveMainloopFwdSm90ILi2EN4cute5tupleIJNS5_1CILi1EEES8_S8_EEENS6_IJNS7_ILi128EEENS7_ILi160EEENS7_ILi192EEEEEELi128ENS_12float_e4m3_tEfNS_4arch4Sm90ELb1ELb0ELb0ELb1ELb0ELb0ELb0ELb1ELb1ELb0ELb0ELb0EEENS1_21CollectiveEpilogueFwdINS6_IJSA_SA_SB_EEES9_NS_10bfloat16_tESG_Li256ELb1ELb0ELb0ELb1EEENS1_36VarlenDynamicPersistentTileSchedulerILi128ELi160ELi256ELi128ELb0ELb0ELb1ELb1ELb1ELb1EEEEEEEEEvNT_6ParamsE,(.L_x_18 - _ZN7cutlass13device_kernelIN5flash11enable_sm90INS1_16FlashAttnFwdSm90INS1_25CollectiveMainloopFwdSm90ILi2EN4cute5tupleIJNS5_1CILi1EEES8_S8_EEENS6_IJNS7_ILi128EEENS7_ILi160EEENS7_ILi192EEEEEELi128ENS_12float_e4m3_tEfNS_4arch4Sm90ELb1ELb0ELb0ELb1ELb0ELb0ELb0ELb1ELb1ELb0ELb0ELb0EEENS1_21CollectiveEpilogueFwdINS6_IJSA_SA_SB_EEES9_NS_10bfloat16_tESG_Li256ELb1ELb0ELb0ELb1EEENS1_36VarlenDynamicPersistentTileSchedulerILi128ELi160ELi256ELi128ELb0ELb0ELb1ELb1ELb1ELb1EEEEEEEEEvNT_6ParamsE)
        .other          _ZN7cutlass13device_kernelIN5flash11enable_sm90INS1_16FlashAttnFwdSm90INS1_25CollectiveMainloopFwdSm90ILi2EN4cute5tupleIJNS5_1CILi1EEES8_S8_EEENS6_IJNS7_ILi128EEENS7_ILi160EEENS7_ILi192EEEEEELi128ENS_12float_e4m3_tEfNS_4arch4Sm90ELb1ELb0ELb0ELb1ELb0ELb0ELb0ELb1ELb1ELb0ELb0ELb0EEENS1_21CollectiveEpilogueFwdINS6_IJSA_SA_SB_EEES9_NS_10bfloat16_tESG_Li256ELb1ELb0ELb0ELb1EEENS1_36VarlenDynamicPersistentTileSchedulerILi128ELi160ELi256ELi128ELb0ELb0ELb1ELb1ELb1ELb1EEEEEEEEEvNT_6ParamsE,@"STO_CUDA_ENTRY STV_DEFAULT"
_ZN7cutlass13device_kernelIN5flash11enable_sm90INS1_16FlashAttnFwdSm90INS1_25CollectiveMainloopFwdSm90ILi2EN4cute5tupleIJNS5_1CILi1EEES8_S8_EEENS6_IJNS7_ILi128EEENS7_ILi160EEENS7_ILi192EEEEEELi128ENS_12float_e4m3_tEfNS_4arch4Sm90ELb1ELb0ELb0ELb1ELb0ELb0ELb0ELb1ELb1ELb0ELb0ELb0EEENS1_21CollectiveEpilogueFwdINS6_IJSA_SA_SB_EEES9_NS_10bfloat16_tESG_Li256ELb1ELb0ELb0ELb1EEENS1_36VarlenDynamicPersistentTileSchedulerILi128ELi160ELi256ELi128ELb0ELb0ELb1ELb1ELb1ELb1EEEEEEEEEvNT_6ParamsE:
[----:B------:R-:W-:Y:S01]  /*0000*/  LDC R1, c[0x0][0x37c] ;  /* 0x0000df00ff017b82 */ /* 0x000fe20000000800 */
[----:B------:R-:W-:Y:S05]  /*0010*/  EXIT ;  /* 0x000000000000794d */ /* 0x000fea0003800000 */
.L_x_8:
        /* <DEDUP_REMOVED lines=14> */
.L_x_18:


//--------------------- .text._ZN7cutlass13device_kernelIN5flash11enable_sm90INS1_16FlashAttnFwdSm90INS1_25CollectiveMainloopFwdSm90ILi2EN4cute5tupleIJNS5_1CILi1EEES8_S8_EEENS6_IJNS7_ILi128EEENS7_ILi160EEENS7_ILi192EEEEEELi128ENS_12float_e4m3_tEfNS_4arch4Sm90ELb1ELb0ELb0ELb1ELb0ELb1ELb0ELb1ELb1ELb0ELb0ELb0EEENS1_21CollectiveEpilogueFwdINS6_IJSA_SA_SB_EEES9_NS_10bfloat16_tESG_Li256ELb1ELb0ELb0ELb1EEENS1_36VarlenDynamicPersistentTileSchedulerILi128ELi160ELi256ELi128ELb0ELb0ELb1ELb1ELb1ELb1EEEEEEEEEvNT_6ParamsE --------------------------
	.section	.text._ZN7cutlass13device_kernelIN5flash11enable_sm90INS1_16FlashAttnFwdSm90INS1_25CollectiveMainloopFwdSm90ILi2EN4cute5tupleIJNS5_1CILi1EEES8_S8_EEENS6_IJNS7_ILi128EEENS7_ILi160EEENS7_ILi192EEEEEELi128ENS_12float_e4m3_tEfNS_4arch4Sm90ELb1ELb0ELb0ELb1ELb0ELb1ELb0ELb1ELb1ELb0ELb0ELb0EEENS1_21CollectiveEpilogueFwdINS6_IJSA_SA_SB_EEES9_NS_10bfloat16_tESG_Li256ELb1ELb0ELb0ELb1EEENS1_36VarlenDynamicPersistentTileSchedulerILi128ELi160ELi256ELi128ELb0ELb0ELb1ELb1ELb1ELb1EEEEEEEEEvNT_6ParamsE,"ax",@progbits
	.align	128
.text._ZN7cutlass13device_kernelIN5flash11enable_sm90INS1_16FlashAttnFwdSm90INS1_25CollectiveMainloopFwdSm90ILi2EN4cute5tupleIJNS5_1CILi1EEES8_S8_EEENS6_IJNS7_ILi128EEENS7_ILi160EEENS7_ILi192EEEEEELi128ENS_12float_e4m3_tEfNS_4arch4Sm90ELb1ELb0ELb0ELb1ELb0ELb1ELb0ELb1ELb1ELb0ELb0ELb0EEENS1_21CollectiveEpilogueFwdINS6_IJSA_SA_SB_EEES9_NS_10bfloat16_tESG_Li256ELb1ELb0ELb0ELb1EEENS1_36VarlenDynamicPersistentTileSchedulerILi128ELi160ELi256ELi128ELb0ELb0ELb1ELb1ELb1ELb1EEEEEEEEEvNT_6ParamsE:
        .type           _ZN7cutlass13device_kernelIN5flash11enable_sm90INS1_16FlashAttnFwdSm90INS1_25CollectiveMainloopFwdSm90ILi2EN4cute5tupleIJNS5_1CILi1EEES8_S8_EEENS6_IJNS7_ILi128EEENS7_ILi160EEENS7_ILi192EEEEEELi128ENS_12float_e4m3_tEfNS_4arch4Sm90ELb1ELb0ELb0ELb1ELb0ELb1ELb0ELb1ELb1ELb0ELb0ELb0EEENS1_21CollectiveEpilogueFwdINS6_IJSA_SA_SB_EEES9_NS_10bfloat16_tESG_Li256ELb1ELb0ELb0ELb1EEENS1_36VarlenDynamicPersistentTileSchedulerILi128ELi160ELi256ELi128ELb0ELb0ELb1ELb1ELb1ELb1EEEEEEEEEvNT_6ParamsE,@function
        .size           _ZN7cutlass13device_kernelIN5flash11enable_sm90INS1_16FlashAttnFwdSm90INS1_25CollectiveMainloopFwdSm90ILi2EN4cute5tupleIJNS5_1CILi1EEES8_S8_EEENS6_IJNS7_ILi128EEENS7_ILi160EEENS7_ILi192EEEEEELi128ENS_12float_e4m3_tEfNS_4arch4Sm90ELb1ELb0ELb0ELb1ELb0ELb1ELb0ELb1ELb1ELb0ELb0ELb0EEENS1_21CollectiveEpilogueFwdINS6_IJSA_SA_SB_EEES9_NS_10bfloat16_tESG_Li256ELb1ELb0ELb0ELb1EEENS1_36VarlenDynamicPersistentTileSchedulerILi128ELi160ELi256ELi128ELb0ELb0ELb1ELb1ELb1ELb1EEEEEEEEEvNT_6ParamsE,(.L_x_19 - _ZN7cutlass13device_kernelIN5flash11enable_sm90INS1_16FlashAttnFwdSm90INS1_25CollectiveMainloopFwdSm90ILi2EN4cute5tupleIJNS5_1CILi1EEES8_S8_EEENS6_IJNS7_ILi128EEENS7_ILi160EEENS7_ILi192EEEEEELi128ENS_12float_e4m3_tEfNS_4arch4Sm90ELb1ELb0ELb0ELb1ELb0ELb1ELb0ELb1ELb1ELb0ELb0ELb0EEENS1_21CollectiveEpilogueFwdINS6_IJSA_SA_SB_EEES9_NS_10bfloat16_tESG_Li256ELb1ELb0ELb0ELb1EEENS1_36VarlenDynamicPersistentTileSchedulerILi128ELi160ELi256ELi128ELb0ELb0ELb1ELb1ELb1ELb1EEEEEEEEEvNT_6ParamsE)
        .other          _ZN7cutlass13device_kernelIN5flash11enable_sm90INS1_16FlashAttnFwdSm90INS1_25CollectiveMainloopFwdSm90ILi2EN4cute5tupleIJNS5_1CILi1EEES8_S8_EEENS6_IJNS7_ILi128EEENS7_ILi160EEENS7_ILi192EEEEEELi128ENS_12float_e4m3_tEfNS_4arch4Sm90ELb1ELb0ELb0ELb1ELb0ELb1ELb0ELb1ELb1ELb0ELb0ELb0EEENS1_21CollectiveEpilogueFwdINS6_IJSA_SA_SB_EEES9_NS_10bfloat16_tESG_Li256ELb1ELb0ELb0ELb1EEENS1_36VarlenDynamicPersistentTileSchedulerILi128ELi160ELi256ELi128ELb0ELb0ELb1ELb1ELb1ELb1EEEEEEEEEvNT_6ParamsE,@"STO_CUDA_ENTRY STV_DEFAULT"
_ZN7cutlass13device_kernelIN5flash11enable_sm90INS1_16FlashAttnFwdSm90INS1_25CollectiveMainloopFwdSm90ILi2EN4cute5tupleIJNS5_1CILi1EEES8_S8_EEENS6_IJNS7_ILi128EEENS7_ILi160EEENS7_ILi192EEEEEELi128ENS_12float_e4m3_tEfNS_4arch4Sm90ELb1ELb0ELb0ELb1ELb0ELb1ELb0ELb1ELb1ELb0ELb0ELb0EEENS1_21CollectiveEpilogueFwdINS6_IJSA_SA_SB_EEES9_NS_10bfloat16_tESG_Li256ELb1ELb0ELb0ELb1EEENS1_36VarlenDynamicPersistentTileSchedulerILi128ELi160ELi256ELi128ELb0ELb0ELb1ELb1ELb1ELb1EEEEEEEEEvNT_6ParamsE:
[----:B------:R-:W-:Y:S01]  /*0000*/  LDC R1, c[0x0][0x37c] ;  /* 0x0000df00ff017b82 */ /* 0x000fe20000000800 */
[----:B------:R-:W-:Y:S05]  /*0010*/  EXIT ;  /* 0x000000000000794d */ /* 0x000fea0003800000 */
.L_x_9:
        /* <DEDUP_REMOVED lines=14> */
.L_x_19:


//--------------------- .nv.shared.reserved.0     --------------------------
	.section	.nv.shared.reserved.0,"aw",@nobits
	.weak		__nv_reservedSMEM_offset_0_alias
	.size		__nv_reservedSMEM_offset_0_alias, 0, 64
	.other		__nv_reservedSMEM_offset_0_alias,@"STO_CUDA_RESERVED_SHARED STV_DEFAULT"
__nv_reservedSMEM_offset_0_alias:
	.zero		0
	.zero		64


//--------------------- .nv.global                --------------------------
	.section	.nv.global,"aw",@nobits
.nv.global:
	.type		_ZN67_INTERNAL_c28cff71_31_flash_fwd_hdimdiff_e4m3_sm90_cu_21e1f8cb_36614cute1_E,@object
	.size		_ZN67_INTERNAL_c28cff71_31_flash_fwd_hdimdiff_e4m3_sm90_cu_21e1f8cb_36614cute1_E,(_ZN67_INTERNAL_c28cff71_31_flash_fwd_hdimdiff_e4m3_sm90_cu_21e1f8cb_36614cuda3std3__45__cpo6cbeginE - _ZN67_INTERNAL_c28cff71_31_flash_fwd_hdimdiff_e4m3_sm90_cu_21e1f8cb_36614cute1_E)
_ZN67_INTERNAL_c28cff71_31_flash_fwd_hdimdiff_e4m3_sm90_cu_21e1f8cb_36614cute1_E:
	.zero		1
	.type		_ZN67_INTERNAL_c28cff71_31_flash_fwd_hdimdiff_e4m3_sm90_cu_21e1f8cb_36614cuda3std3__45__cpo6cbeginE,@object
	.size		_ZN67_INTERNAL_c28cff71_31_flash_fwd_hdimdiff_e4m3_sm90_cu_21e1f8cb_36614cuda3std3__45__cpo6cbeginE,(_ZN67_INTERNAL_c28cff71_31_flash_fwd_hdimdiff_e4m3_sm90_cu_21e1f8cb_36614cuda3std3__48in_placeE - _ZN67_INTERNAL_c28cff71_31_flash_fwd_hdimdiff_e4m3_sm90_cu_21e1f8cb_36614cuda3std3__45__cpo6cbeginE)
_ZN67_INTERNAL_c28cff71_31_flash_fwd_hdimdiff_e4m3_sm90_cu_21e1f8cb_36614cuda3std3__45__cpo6cbeginE:
	.zero		1
	.type		_ZN67_INTERNAL_c28cff71_31_flash_fwd_hdimdiff_e4m3_sm90_cu_21e1f8cb_36614cuda3std3__48in_placeE,@object
	.size		_ZN67_INTERNAL_c28cff71_31_flash_fwd_hdimdiff_e4m3_sm90_cu_21e1f8cb_36614cuda3std3__48in_placeE,(_ZN67_INTERNAL_c28cff71_31_flash_fwd_hdimdiff_e4m3_sm90_cu_21e1f8cb_36614cuda3std6ranges3__45__cpo9iter_moveE - _ZN67_INTERNAL_c28cff71_31_flash_fwd_hdimdiff_e4m3_sm90_cu_21e1f8cb_36614cuda3std3__48in_placeE)
_ZN67_INTERNAL_c28cff71_31_flash_fwd_hdimdiff_e4m3_sm90_cu_21e1f8cb_36614cuda3std3__48in_placeE:
	.zero		1
	.type		_ZN67_INTERNAL_c28cff71_31_flash_fwd_hdimdiff_e4m3_sm90_cu_21e1f8cb_36614cuda3std6ranges3__45__cpo9iter_moveE,@object
	.size		_ZN67_INTERNAL_c28cff71_31_flash_fwd_hdimdiff_e4m3_sm90_cu_21e1f8cb_36614cuda3std6ranges3__45__cpo9iter_moveE,(_ZN67_INTERNAL_c28cff71_31_flash_fwd_hdimdiff_e4m3_sm90_cu_21e1f8cb_36614cuda3std3__45__cpo5beginE - _ZN67_INTERNAL_c28cff71_31_flash_fwd_hdimdiff_e4m3_sm90_cu_21e1f8cb_36614cuda3std6ranges3__45__cpo9iter_moveE)
_ZN67_INTERNAL_c28cff71_31_flash_fwd_hdimdiff_e4m3_sm90_cu_21e1f8cb_36614cuda3std6ranges3__45__cpo9iter_moveE:
	.zero		1
	.type		_ZN67_INTERNAL_c28cff71_31_flash_fwd_hdimdiff_e4m3_sm90_cu_21e1f8cb_36614cuda3std3__45__cpo5beginE,@object
	.size		_ZN67_INTERNAL_c28cff71_31_flash_fwd_hdimdiff_e4m3_sm90_cu_21e1f8cb_36614cuda3std3__45__cpo5beginE,(_ZN67_INTERNAL_c28cff71_31_flash_fwd_hdimdiff_e4m3_sm90_cu_21e1f8cb_36614cuda3std3__469_GLOBAL__N__c28cff71_31_flash_fwd_hdimdiff_e4m3_sm90_cu_21e1f8cb_36616ignoreE - _ZN67_INTERNAL_c28cff71_31_flash_fwd_hdimdiff_e4m3_sm90_cu_21e1f8cb_36614cuda3std3__45__cpo5beginE)
_ZN67_INTERNAL_c28cff71_31_flash_fwd_hdimdiff_e4m3_sm90_cu_21e1f8cb_36614cuda3std3__45__cpo5beginE:
	.zero		1
	.type		_ZN67_INTERNAL_c28cff71_31_flash_fwd_hdimdiff_e4m3_sm90_cu_21e1f8cb_36614cuda3std3__469_GLOBAL__N__c28cff71_31_flash_fwd_hdimdiff_e4m3_sm90_cu_21e1f8cb_36616ignoreE,@object
	.size		_ZN67_INTERNAL_c28cff71_31_flash_fwd_hdimdiff_e4m3_sm90_cu_21e1f8cb_36614cuda3std3__469_GLOBAL__N__c28cff71_31_flash_fwd_hdimdiff_e4m3_sm90_cu_21e1f8cb_36616ignoreE,(_ZN67_INTERNAL_c28cff71_31_flash_fwd_hdimdiff_e4m3_sm90_cu_21e1f8cb_36614cute7productE - _ZN67_INTERNAL_c28cff71_31_flash_fwd_hdimdiff_e4m3_sm90_cu_21e1f8cb_36614cuda3std3__469_GLOBAL__N__c28cff71_31_flash_fwd_hdimdiff_e4m3_sm90_cu_21e1f8cb_36616ignoreE)
_ZN67_INTERNAL_c28cff71_31_flash_fwd_hdimdiff_e4m3_sm90_cu_21e1f8cb_36614cuda3std3__469_GLOBAL__N__c28cff71_31_flash_fwd_hdimdiff_e4m3_sm90_cu_21e1f8cb_36616ignoreE:
	.zero		1
	.type		_ZN67_INTERNAL_c28cff71_31_flash_fwd_hdimdiff_e4m3_sm90_cu_21e1f8cb_36614cute7productE,@object
	.size		_ZN67_INTERNAL_c28cff71_31_flash_fwd_hdimdiff_e4m3_sm90_cu_21e1f8cb_36614cute7productE,(_ZN67_INTERNAL_c28cff71_31_flash_fwd_hdimdiff_e4m3_sm90_cu_21e1f8cb_36614cuda3std3__45__cpo3endE - _ZN67_INTERNAL_c28cff71_31_flash_fwd_hdimdiff_e4m3_sm90_cu_21e1f8cb_36614cute7productE)
_ZN67_INTERNAL_c28cff71_31_flash_fwd_hdimdiff_e4m3_sm90_cu_21e1f8cb_36614cute7productE:
	.zero		1
	.type		_ZN67_INTERNAL_c28cff71_31_flash_fwd_hdimdiff_e4m3_sm90_cu_21e1f8cb_36614cuda3std3__45__cpo3endE,@object
	.size		_ZN67_INTERNAL_c28cff71_31_flash_fwd_hdimdiff_e4m3_sm90_cu_21e1f8cb_36614cuda3std3__45__cpo3endE,(_ZN67_INTERNAL_c28cff71_31_flash_fwd_hdimdiff_e4m3_sm90_cu_21e1f8cb_36614cuda3std3__419piecewise_constructE - _ZN67_INTERNAL_c28cff71_31_flash_fwd_hdimdiff_e4m3_sm90_cu_21e1f8cb_36614cuda3std3__45__cpo3endE)
_ZN67_INTERNAL_c28cff71_31_flash_fwd_hdimdiff_e4m3_sm90_cu_21e1f8cb_36614cuda3std3__45__cpo3endE:
	.zero		1
	.type		_ZN67_INTERNAL_c28cff71_31_flash_fwd_hdimdiff_e4m3_sm90_cu_21e1f8cb_36614cuda3std3__419piecewise_constructE,@object
	.size		_ZN67_INTERNAL_c28cff71_31_flash_fwd_hdimdiff_e4m3_sm90_cu_21e1f8cb_36614cuda3std3__419piecewise_constructE,(_ZN67_INTERNAL_c28cff71_31_flash_fwd_hdimdiff_e4m3_sm90_cu_21e1f8cb_36614cuda3std3__45__cpo4cendE - _ZN67_INTERNAL_c28cff71_31_flash_fwd_hdimdiff_e4m3_sm90_cu_21e1f8cb_36614cuda3std3__419piecewise_constructE)
_ZN67_INTERNAL_c28cff71_31_flash_fwd_hdimdiff_e4m3_sm90_cu_21e1f8cb_36614cuda3std3__419piecewise_constructE:
	.zero		1
	.type		_ZN67_INTERNAL_c28cff71_31_flash_fwd_hdimdiff_e4m3_sm90_cu_21e1f8cb_36614cuda3std3__45__cpo4cendE,@object
	.size		_ZN67_INTERNAL_c28cff71_31_flash_fwd_hdimdiff_e4m3_sm90_cu_21e1f8cb_36614cuda3std3__45__cpo4cendE,(_ZN67_INTERNAL_c28cff71_31_flash_fwd_hdimdiff_e4m3_sm90_cu_21e1f8cb_36614cuda3std6ranges3__45__cpo4swapE - _ZN67_INTERNAL_c28cff71_31_flash_fwd_hdimdiff_e4m3_sm90_cu_21e1f8cb_36614cuda3std3__45__cpo4cendE)
_ZN67_INTERNAL_c28cff71_31_flash_fwd_hdimdiff_e4m3_sm90_cu_21e1f8cb_36614cuda3std3__45__cpo4cendE:
	.zero		1
	.type		_ZN67_INTERNAL_c28cff71_31_flash_fwd_hdimdiff_e4m3_sm90_cu_21e1f8cb_36614cuda3std6ranges3__45__cpo4swapE,@object
	.size		_ZN67_INTERNAL_c28cff71_31_flash_fwd_hdimdiff_e4m3_sm90_cu_21e1f8cb_36614cuda3std6ranges3__45__cpo4swapE,(.L_7 - _ZN67_INTERNAL_c28cff71_31_flash_fwd_hdimdiff_e4m3_sm90_cu_21e1f8cb_36614cuda3std6ranges3__45__cpo4swapE)
_ZN67_INTERNAL_c28cff71_31_flash_fwd_hdimdiff_e4m3_sm90_cu_21e1f8cb_36614cuda3std6ranges3__45__cpo4swapE:
	.zero		1
.L_7:


//--------------------- .nv.constant0._ZN7cutlass13device_kernelIN5flash11enable_sm90INS1_16FlashAttnFwdSm90INS1_25CollectiveMainloopFwdSm90ILi2EN4cute5tupleIJNS5_1CILi1EEES8_S8_EEENS6_IJNS7_ILi128EEENS7_ILi160EEENS7_ILi192EEEEEELi128ENS_12float_e4m3_tEfNS_4arch4Sm90ELb0ELb0ELb0ELb0ELb0ELb0ELb0ELb1ELb1ELb0ELb0ELb0EEENS1_21CollectiveEpilogueFwdINS6_IJSA_SA_SB_EEES9_NS_10bfloat16_tESG_Li256ELb0ELb0ELb0ELb1EEENS1_29StaticPersistentTileSchedulerILb0EEEEEEEEEvNT_6ParamsE --------------------------
	.section	.nv.constant0._ZN7cutlass13device_kernelIN5flash11enable_sm90INS1_16FlashAttnFwdSm90INS1_25CollectiveMainloopFwdSm90ILi2EN4cute5tupleIJNS5_1CILi1EEES8_S8_EEENS6_IJNS7_ILi128EEENS7_ILi160EEENS7_ILi192EEEEEELi128ENS_12float_e4m3_tEfNS_4arch4Sm90ELb0ELb0ELb0ELb0ELb0ELb0ELb0ELb1ELb1ELb0ELb0ELb0EEENS1_21CollectiveEpilogueFwdINS6_IJSA_SA_SB_EEES9_NS_10bfloat16_tESG_Li256ELb0ELb0ELb0ELb1EEENS1_29StaticPersistentTileSchedulerILb0EEEEEEEEEvNT_6ParamsE,"a",@progbits
	.sectionflags	@""
	.align	4
.nv.constant0._ZN7cutlass13device_kernelIN5flash11enable_sm90INS1_16FlashAttnFwdSm90INS1_25CollectiveMainloopFwdSm90ILi2EN4cute5tupleIJNS5_1CILi1EEES8_S8_EEENS6_IJNS7_ILi128EEENS7_ILi160EEENS7_ILi192EEEEEELi128ENS_12float_e4m3_tEfNS_4arch4Sm90ELb0ELb0ELb0ELb0ELb0ELb0ELb0ELb1ELb1ELb0ELb0ELb0EEENS1_21CollectiveEpilogueFwdINS6_IJSA_SA_SB_EEES9_NS_10bfloat16_tESG_Li256ELb0ELb0ELb0ELb1EEENS1_29StaticPersistentTileSchedulerILb0EEEEEEEEEvNT_6ParamsE:
	.zero		3840


//--------------------- .nv.constant0._ZN7cutlass13device_kernelIN5flash11enable_sm90INS1_16FlashAttnFwdSm90INS1_25CollectiveMainloopFwdSm90ILi2EN4cute5tupleIJNS5_1CILi2EEENS7_ILi1EEES9_EEENS6_IJNS7_ILi128EEENS7_ILi160EEENS7_ILi192EEEEEELi128ENS_12float_e4m3_tEfNS_4arch4Sm90ELb0ELb0ELb0ELb0ELb0ELb0ELb0ELb1ELb1ELb0ELb0ELb0EEENS1_21CollectiveEpilogueFwdINS6_IJSB_SB_SC_EEESA_NS_10bfloat16_tESH_Li256ELb0ELb0ELb0ELb1EEENS1_29StaticPersistentTileSchedulerILb0EEEEEEEEEvNT_6ParamsE --------------------------
	.section	.nv.constant0._ZN7cutlass13device_kernelIN5flash11enable_sm90INS1_16FlashAttnFwdSm90INS1_25CollectiveMainloopFwdSm90ILi2EN4cute5tupleIJNS5_1CILi2EEENS7_ILi1EEES9_EEENS6_IJNS7_ILi128EEENS7_ILi160EEENS7_ILi192EEEEEELi128ENS_12float_e4m3_tEfNS_4arch4Sm90ELb0ELb0ELb0ELb0ELb0ELb0ELb0ELb1ELb1ELb0ELb0ELb0EEENS1_21CollectiveEpilogueFwdINS6_IJSB_SB_SC_EEESA_NS_10bfloat16_tESH_Li256ELb0ELb0ELb0ELb1EEENS1_29StaticPersistentTileSchedulerILb0EEEEEEEEEvNT_6ParamsE,"a",@progbits
	.sectionflags	@""
	.align	4
.nv.constant0._ZN7cutlass13device_kernelIN5flash11enable_sm90INS1_16FlashAttnFwdSm90INS1_25CollectiveMainloopFwdSm90ILi2EN4cute5tupleIJNS5_1CILi2EEENS7_ILi1EEES9_EEENS6_IJNS7_ILi128EEENS7_ILi160EEENS7_ILi192EEEEEELi128ENS_12float_e4m3_tEfNS_4arch4Sm90ELb0ELb0ELb0ELb0ELb0ELb0ELb0ELb1ELb1ELb0ELb0ELb0EEENS1_21CollectiveEpilogueFwdINS6_IJSB_SB_SC_EEESA_NS_10bfloat16_tESH_Li256ELb0ELb0ELb0ELb1EEENS1_29StaticPersistentTileSchedulerILb0EEEEEEEEEvNT_6ParamsE:
	.zero		3840


//--------------------- .nv.constant0._ZN7cutlass13device_kernelIN5flash11enable_sm90INS1_16FlashAttnFwdSm90INS1_25CollectiveMainloopFwdSm90ILi2EN4cute5tupleIJNS5_1CILi1EEES8_S8_EEENS6_IJNS7_ILi128EEENS7_ILi160EEENS7_ILi192EEEEEELi128ENS_12float_e4m3_tEfNS_4arch4Sm90ELb0ELb0ELb0ELb1ELb0ELb0ELb0ELb1ELb1ELb0ELb0ELb0EEENS1_21CollectiveEpilogueFwdINS6_IJSA_SA_SB_EEES9_NS_10bfloat16_tESG_Li256ELb1ELb0ELb0ELb1EEENS1_36VarlenDynamicPersistentTileSchedulerILi128ELi160ELi256ELi128ELb0ELb0ELb1ELb0ELb1ELb1EEEEEEEEEvNT_6ParamsE --------------------------
	.section	.nv.constant0._ZN7cutlass13device_kernelIN5flash11enable_sm90INS1_16FlashAttnFwdSm90INS1_25CollectiveMainloopFwdSm90ILi2EN4cute5tupleIJNS5_1CILi1EEES8_S8_EEENS6_IJNS7_ILi128EEENS7_ILi160EEENS7_ILi192EEEEEELi128ENS_12float_e4m3_tEfNS_4arch4Sm90ELb0ELb0ELb0ELb1ELb0ELb0ELb0ELb1ELb1ELb0ELb0ELb0EEENS1_21CollectiveEpilogueFwdINS6_IJSA_SA_SB_EEES9_NS_10bfloat16_tESG_Li256ELb1ELb0ELb0ELb1EEENS1_36VarlenDynamicPersistentTileSchedulerILi128ELi160ELi256ELi128ELb0ELb0ELb1ELb0ELb1ELb1EEEEEEEEEvNT_6ParamsE,"a",@progbits
	.sectionflags	@""
	.align	4
.nv.constant0._ZN7cutlass13device_kernelIN5flash11enable_sm90INS1_16FlashAttnFwdSm90INS1_25CollectiveMainloopFwdSm90ILi2EN4cute5tupleIJNS5_1CILi1EEES8_S8_EEENS6_IJNS7_ILi128EEENS7_ILi160EEENS7_ILi192EEEEEELi128ENS_12float_e4m3_tEfNS_4arch4Sm90ELb0ELb0ELb0ELb1ELb0ELb0ELb0ELb1ELb1ELb0ELb0ELb0EEENS1_21CollectiveEpilogueFwdINS6_IJSA_SA_SB_EEES9_NS_10bfloat16_tESG_Li256ELb1ELb0ELb0ELb1EEENS1_36VarlenDynamicPersistentTileSchedulerILi128ELi160ELi256ELi128ELb0ELb0ELb1ELb0ELb1ELb1EEEEEEEEEvNT_6ParamsE:
	.zero		3456


//--------------------- .nv.constant0._ZN7cutlass13device_kernelIN5flash11enable_sm90INS1_16FlashAttnFwdSm90INS1_25CollectiveMainloopFwdSm90ILi2EN4cute5tupleIJNS5_1CILi1EEES8_S8_EEENS6_IJNS7_ILi128EEENS7_ILi160EEENS7_ILi192EEEEEELi128ENS_12float_e4m3_tEfNS_4arch4Sm90ELb0ELb0ELb0ELb1ELb0ELb1ELb0ELb1ELb1ELb0ELb0ELb0EEENS1_21CollectiveEpilogueFwdINS6_IJSA_SA_SB_EEES9_NS_10bfloat16_tESG_Li256ELb1ELb0ELb0ELb1EEENS1_36VarlenDynamicPersistentTileSchedulerILi128ELi160ELi256ELi128ELb0ELb0ELb1ELb0ELb1ELb1EEEEEEEEEvNT_6ParamsE --------------------------
	.section	.nv.constant0._ZN7cutlass13device_kernelIN5flash11enable_sm90INS1_16FlashAttnFwdSm90INS1_25CollectiveMainloopFwdSm90ILi2EN4cute5tupleIJNS5_1CILi1EEES8_S8_EEENS6_IJNS7_ILi128EEENS7_ILi160EEENS7_ILi192EEEEEELi128ENS_12float_e4m3_tEfNS_4arch4Sm90ELb0ELb0ELb0ELb1ELb0ELb1ELb0ELb1ELb1ELb0ELb0ELb0EEENS1_21CollectiveEpilogueFwdINS6_IJSA_SA_SB_EEES9_NS_10bfloat16_tESG_Li256ELb1ELb0ELb0ELb1EEENS1_36VarlenDynamicPersistentTileSchedulerILi128ELi160ELi256ELi128ELb0ELb0ELb1ELb0ELb1ELb1EEEEEEEEEvNT_6ParamsE,"a",@progbits
	.sectionflags	@""
	.align	4
.nv.constant0._ZN7cutlass13device_kernelIN5flash11enable_sm90INS1_16FlashAttnFwdSm90INS1_25CollectiveMainloopFwdSm90ILi2EN4cute5tupleIJNS5_1CILi1EEES8_S8_EEENS6_IJNS7_ILi128EEENS7_ILi160EEENS7_ILi192EEEEEELi128ENS_12float_e4m3_tEfNS_4arch4Sm90ELb0ELb0ELb0ELb1ELb0ELb1ELb0ELb1ELb1ELb0ELb0ELb0EEENS1_21CollectiveEpilogueFwdINS6_IJSA_SA_SB_EEES9_NS_10bfloat16_tESG_Li256ELb1ELb0ELb0ELb1EEENS1_36VarlenDynamicPersistentTileSchedulerILi128ELi160ELi256ELi128ELb0ELb0ELb1ELb0ELb1ELb1EEEEEEEEEvNT_6ParamsE:
	.zero		3456


//--------------------- .nv.constant0._ZN7cutlass13device_kernelIN5flash11enable_sm90INS1_16FlashAttnFwdSm90INS1_25CollectiveMainloopFwdSm90ILi2EN4cute5tupleIJNS5_1CILi1EEES8_S8_EEENS6_IJNS7_ILi128EEENS7_ILi160EEENS7_ILi192EEEEEELi128ENS_12float_e4m3_tEfNS_4arch4Sm90ELb0ELb1ELb0ELb0ELb0ELb0ELb0ELb1ELb1ELb0ELb0ELb0EEENS1_21CollectiveEpilogueFwdINS6_IJSA_SA_SB_EEES9_NS_10bfloat16_tESG_Li256ELb0ELb0ELb0ELb1EEENS1_30DynamicPersistentTileSchedulerILi256ELi128ELb0ELb0ELb1EEEEEEEEEvNT_6ParamsE --------------------------
	.section	.nv.constant0._ZN7cutlass13device_kernelIN5flash11enable_sm90INS1_16FlashAttnFwdSm90INS1_25CollectiveMainloopFwdSm90ILi2EN4cute5tupleIJNS5_1CILi1EEES8_S8_EEENS6_IJNS7_ILi128EEENS7_ILi160EEENS7_ILi192EEEEEELi128ENS_12float_e4m3_tEfNS_4arch4Sm90ELb0ELb1ELb0ELb0ELb0ELb0ELb0ELb1ELb1ELb0ELb0ELb0EEENS1_21CollectiveEpilogueFwdINS6_IJSA_SA_SB_EEES9_NS_10bfloat16_tESG_Li256ELb0ELb0ELb0ELb1EEENS1_30DynamicPersistentTileSchedulerILi256ELi128ELb0ELb0ELb1EEEEEEEEEvNT_6ParamsE,"a",@progbits
	.sectionflags	@""
	.align	4
.nv.constant0._ZN7cutlass13device_kernelIN5flash11enable_sm90INS1_16FlashAttnFwdSm90INS1_25CollectiveMainloopFwdSm90ILi2EN4cute5tupleIJNS5_1CILi1EEES8_S8_EEENS6_IJNS7_ILi128EEENS7_ILi160EEENS7_ILi192EEEEEELi128ENS_12float_e4m3_tEfNS_4arch4Sm90ELb0ELb1ELb0ELb0ELb0ELb0ELb0ELb1ELb1ELb0ELb0ELb0EEENS1_21CollectiveEpilogueFwdINS6_IJSA_SA_SB_EEES9_NS_10bfloat16_tESG_Li256ELb0ELb0ELb0ELb1EEENS1_30DynamicPersistentTileSchedulerILi256ELi128ELb0ELb0ELb1EEEEEEEEEvNT_6ParamsE:
	.zero		3840


//--------------------- .nv.constant0._ZN7cutlass13device_kernelIN5flash11enable_sm90INS1_16FlashAttnFwdSm90INS1_25CollectiveMainloopFwdSm90ILi2EN4cute5tupleIJNS5_1CILi1EEES8_S8_EEENS6_IJNS7_ILi128EEENS7_ILi160EEENS7_ILi192EEEEEELi128ENS_12float_e4m3_tEfNS_4arch4Sm90ELb0ELb1ELb0ELb1ELb0ELb0ELb0ELb1ELb1ELb0ELb0ELb0EEENS1_21CollectiveEpilogueFwdINS6_IJSA_SA_SB_EEES9_NS_10bfloat16_tESG_Li256ELb1ELb0ELb0ELb1EEENS1_36VarlenDynamicPersistentTileSchedulerILi128ELi160ELi256ELi128ELb0ELb0ELb1ELb1ELb0ELb1EEEEEEEEEvNT_6ParamsE --------------------------
	.section	.nv.constant0._ZN7cutlass13device_kernelIN5flash11enable_sm90INS1_16FlashAttnFwdSm90INS1_25CollectiveMainloopFwdSm90ILi2EN4cute5tupleIJNS5_1CILi1EEES8_S8_EEENS6_IJNS7_ILi128EEENS7_ILi160EEENS7_ILi192EEEEEELi128ENS_12float_e4m3_tEfNS_4arch4Sm90ELb0ELb1ELb0ELb1ELb0ELb0ELb0ELb1ELb1ELb0ELb0ELb0EEENS1_21CollectiveEpilogueFwdINS6_IJSA_SA_SB_EEES9_NS_10bfloat16_tESG_Li256ELb1ELb0ELb0ELb1EEENS1_36VarlenDynamicPersistentTileSchedulerILi128ELi160ELi256ELi128ELb0ELb0ELb1ELb1ELb0ELb1EEEEEEEEEvNT_6ParamsE,"a",@progbits
	.sectionflags	@""
	.align	4
.nv.constant0._ZN7cutlass13device_kernelIN5flash11enable_sm90INS1_16FlashAttnFwdSm90INS1_25CollectiveMainloopFwdSm90ILi2EN4cute5tupleIJNS5_1CILi1EEES8_S8_EEENS6_IJNS7_ILi128EEENS7_ILi160EEENS7_ILi192EEEEEELi128ENS_12float_e4m3_tEfNS_4arch4Sm90ELb0ELb1ELb0ELb1ELb0ELb0ELb0ELb1ELb1ELb0ELb0ELb0EEENS1_21CollectiveEpilogueFwdINS6_IJSA_SA_SB_EEES9_NS_10bfloat16_tESG_Li256ELb1ELb0ELb0ELb1EEENS1_36VarlenDynamicPersistentTileSchedulerILi128ELi160ELi256ELi128ELb0ELb0ELb1ELb1ELb0ELb1EEEEEEEEEvNT_6ParamsE:
	.zero		3456


//--------------------- .nv.constant0._ZN7cutlass13device_kernelIN5flash11enable_sm90INS1_16FlashAttnFwdSm90INS1_25CollectiveMainloopFwdSm90ILi2EN4cute5tupleIJNS5_1CILi1EEES8_S8_EEENS6_IJNS7_ILi128EEENS7_ILi160EEENS7_ILi192EEEEEELi128ENS_12float_e4m3_tEfNS_4arch4Sm90ELb0ELb1ELb0ELb1ELb0ELb1ELb0ELb1ELb1ELb0ELb0ELb0EEENS1_21CollectiveEpilogueFwdINS6_IJSA_SA_SB_EEES9_NS_10bfloat16_tESG_Li256ELb1ELb0ELb0ELb1EEENS1_36VarlenDynamicPersistentTileSchedulerILi128ELi160ELi256ELi128ELb0ELb0ELb1ELb1ELb0ELb1EEEEEEEEEvNT_6ParamsE --------------------------
	.section	.nv.constant0._ZN7cutlass13device_kernelIN5flash11enable_sm90INS1_16FlashAttnFwdSm90INS1_25CollectiveMainloopFwdSm90ILi2EN4cute5tupleIJNS5_1CILi1EEES8_S8_EEENS6_IJNS7_ILi128EEENS7_ILi160EEENS7_ILi192EEEEEELi128ENS_12float_e4m3_tEfNS_4arch4Sm90ELb0ELb1ELb0ELb1ELb0ELb1ELb0ELb1ELb1ELb0ELb0ELb0EEENS1_21CollectiveEpilogueFwdINS6_IJSA_SA_SB_EEES9_NS_10bfloat16_tESG_Li256ELb1ELb0ELb0ELb1EEENS1_36VarlenDynamicPersistentTileSchedulerILi128ELi160ELi256ELi128ELb0ELb0ELb1ELb1ELb0ELb1EEEEEEEEEvNT_6ParamsE,"a",@progbits
	.sectionflags	@""
	.align	4
.nv.constant0._ZN7cutlass13device_kernelIN5flash11enable_sm90INS1_16FlashAttnFwdSm90INS1_25CollectiveMainloopFwdSm90ILi2EN4cute5tupleIJNS5_1CILi1EEES8_S8_EEENS6_IJNS7_ILi128EEENS7_ILi160EEENS7_ILi192EEEEEELi128ENS_12float_e4m3_tEfNS_4arch4Sm90ELb0ELb1ELb0ELb1ELb0ELb1ELb0ELb1ELb1ELb0ELb0ELb0EEENS1_21CollectiveEpilogueFwdINS6_IJSA_SA_SB_EEES9_NS_10bfloat16_tESG_Li256ELb1ELb0ELb0ELb1EEENS1_36VarlenDynamicPersistentTileSchedulerILi128ELi160ELi256ELi128ELb0ELb0ELb1ELb1ELb0ELb1EEEEEEEEEvNT_6ParamsE:
	.zero		3456


//--------------------- .nv.constant0._ZN7cutlass13device_kernelIN5flash11enable_sm90INS1_16FlashAttnFwdSm90INS1_25CollectiveMainloopFwdSm90ILi2EN4cute5tupleIJNS5_1CILi1EEES8_S8_EEENS6_IJNS7_ILi128EEENS7_ILi160EEENS7_ILi192EEEEEELi128ENS_12float_e4m3_tEfNS_4arch4Sm90ELb1ELb0ELb0ELb0ELb0ELb0ELb0ELb1ELb1ELb0ELb0ELb0EEENS1_21CollectiveEpilogueFwdINS6_IJSA_SA_SB_EEES9_NS_10bfloat16_tESG_Li256ELb0ELb0ELb0ELb1EEENS1_30DynamicPersistentTileSchedulerILi256ELi128ELb0ELb0ELb1EEEEEEEEEvNT_6ParamsE --------------------------
	.section	.nv.constant0._ZN7cutlass13device_kernelIN5flash11enable_sm90INS1_16FlashAttnFwdSm90INS1_25CollectiveMainloopFwdSm90ILi2EN4cute5tupleIJNS5_1CILi1EEES8_S8_EEENS6_IJNS7_ILi128EEENS7_ILi160EEENS7_ILi192EEEEEELi128ENS_12float_e4m3_tEfNS_4arch4Sm90ELb1ELb0ELb0ELb0ELb0ELb0ELb0ELb1ELb1ELb0ELb0ELb0EEENS1_21CollectiveEpilogueFwdINS6_IJSA_SA_SB_EEES9_NS_10bfloat16_tESG_Li256ELb0ELb0ELb0ELb1EEENS1_30DynamicPersistentTileSchedulerILi256ELi128ELb0ELb0ELb1EEEEEEEEEvNT_6ParamsE,"a",@progbits
	.sectionflags	@""
	.align	4
.nv.constant0._ZN7cutlass13device_kernelIN5flash11enable_sm90INS1_16FlashAttnFwdSm90INS1_25CollectiveMainloopFwdSm90ILi2EN4cute5tupleIJNS5_1CILi1EEES8_S8_EEENS6_IJNS7_ILi128EEENS7_ILi160EEENS7_ILi192EEEEEELi128ENS_12float_e4m3_tEfNS_4arch4Sm90ELb1ELb0ELb0ELb0ELb0ELb0ELb0ELb1ELb1ELb0ELb0ELb0EEENS1_21CollectiveEpilogueFwdINS6_IJSA_SA_SB_EEES9_NS_10bfloat16_tESG_Li256ELb0ELb0ELb0ELb1EEENS1_30DynamicPersistentTileSchedulerILi256ELi128ELb0ELb0ELb1EEEEEEEEEvNT_6ParamsE:
	.zero		3840


//--------------------- .nv.constant0._ZN7cutlass13device_kernelIN5flash11enable_sm90INS1_16FlashAttnFwdSm90INS1_25CollectiveMainloopFwdSm90ILi2EN4cute5tupleIJNS5_1CILi1EEES8_S8_EEENS6_IJNS7_ILi128EEENS7_ILi160EEENS7_ILi192EEEEEELi128ENS_12float_e4m3_tEfNS_4arch4Sm90ELb1ELb0ELb0ELb1ELb0ELb0ELb0ELb1ELb1ELb0ELb0ELb0EEENS1_21CollectiveEpilogueFwdINS6_IJSA_SA_SB_EEES9_NS_10bfloat16_tESG_Li256ELb1ELb0ELb0ELb1EEENS1_36VarlenDynamicPersistentTileSchedulerILi128ELi160ELi256ELi128ELb0ELb0ELb1ELb1ELb1ELb1EEEEEEEEEvNT_6ParamsE --------------------------
	.section	.nv.constant0._ZN7cutlass13device_kernelIN5flash11enable_sm90INS1_16FlashAttnFwdSm90INS1_25CollectiveMainloopFwdSm90ILi2EN4cute5tupleIJNS5_1CILi1EEES8_S8_EEENS6_IJNS7_ILi128EEENS7_ILi160EEENS7_ILi192EEEEEELi128ENS_12float_e4m3_tEfNS_4arch4Sm90ELb1ELb0ELb0ELb1ELb0ELb0ELb0ELb1ELb1ELb0ELb0ELb0EEENS1_21CollectiveEpilogueFwdINS6_IJSA_SA_SB_EEES9_NS_10bfloat16_tESG_Li256ELb1ELb0ELb0ELb1EEENS1_36VarlenDynamicPersistentTileSchedulerILi128ELi160ELi256ELi128ELb0ELb0ELb1ELb1ELb1ELb1EEEEEEEEEvNT_6ParamsE,"a",@progbits
	.sectionflags	@""
	.align	4
.nv.constant0._ZN7cutlass13device_kernelIN5flash11enable_sm90INS1_16FlashAttnFwdSm90INS1_25CollectiveMainloopFwdSm90ILi2EN4cute5tupleIJNS5_1CILi1EEES8_S8_EEENS6_IJNS7_ILi128EEENS7_ILi160EEENS7_ILi192EEEEEELi128ENS_12float_e4m3_tEfNS_4arch4Sm90ELb1ELb0ELb0ELb1ELb0ELb0ELb0ELb1ELb1ELb0ELb0ELb0EEENS1_21CollectiveEpilogueFwdINS6_IJSA_SA_SB_EEES9_NS_10bfloat16_tESG_Li256ELb1ELb0ELb0ELb1EEENS1_36VarlenDynamicPersistentTileSchedulerILi128ELi160ELi256ELi128ELb0ELb0ELb1ELb1ELb1ELb1EEEEEEEEEvNT_6ParamsE:
	.zero		3456


//--------------------- .nv.constant0._ZN7cutlass13device_kernelIN5flash11enable_sm90INS1_16FlashAttnFwdSm90INS1_25CollectiveMainloopFwdSm90ILi2EN4cute5tupleIJNS5_1CILi1EEES8_S8_EEENS6_IJNS7_ILi128EEENS7_ILi160EEENS7_ILi192EEEEEELi128ENS_12float_e4m3_tEfNS_4arch4Sm90ELb1ELb0ELb0ELb1ELb0ELb1ELb0ELb1ELb1ELb0ELb0ELb0EEENS1_21CollectiveEpilogueFwdINS6_IJSA_SA_SB_EEES9_NS_10bfloat16_tESG_Li256ELb1ELb0ELb0ELb1EEENS1_36VarlenDynamicPersistentTileSchedulerILi128ELi160ELi256ELi128ELb0ELb0ELb1ELb1ELb1ELb1EEEEEEEEEvNT_6ParamsE --------------------------
	.section	.nv.constant0._ZN7cutlass13device_kernelIN5flash11enable_sm90INS1_16FlashAttnFwdSm90INS1_25CollectiveMainloopFwdSm90ILi2EN4cute5tupleIJNS5_1CILi1EEES8_S8_EEENS6_IJNS7_ILi128EEENS7_ILi160EEENS7_ILi192EEEEEELi128ENS_12float_e4m3_tEfNS_4arch4Sm90ELb1ELb0ELb0ELb1ELb0ELb1ELb0ELb1ELb1ELb0ELb0ELb0EEENS1_21CollectiveEpilogueFwdINS6_IJSA_SA_SB_EEES9_NS_10bfloat16_tESG_Li256ELb1ELb0ELb0ELb1EEENS1_36VarlenDynamicPersistentTileSchedulerILi128ELi160ELi256ELi128ELb0ELb0ELb1ELb1ELb1ELb1EEEEEEEEEvNT_6ParamsE,"a",@progbits
	.sectionflags	@""
	.align	4
.nv.constant0._ZN7cutlass13device_kernelIN5flash11enable_sm90INS1_16FlashAttnFwdSm90INS1_25CollectiveMainloopFwdSm90ILi2EN4cute5tupleIJNS5_1CILi1EEES8_S8_EEENS6_IJNS7_ILi128EEENS7_ILi160EEENS7_ILi192EEEEEELi128ENS_12float_e4m3_tEfNS_4arch4Sm90ELb1ELb0ELb0ELb1ELb0ELb1ELb0ELb1ELb1ELb0ELb0ELb0EEENS1_21CollectiveEpilogueFwdINS6_IJSA_SA_SB_EEES9_NS_10bfloat16_tESG_Li256ELb1ELb0ELb0ELb1EEENS1_36VarlenDynamicPersistentTileSchedulerILi128ELi160ELi256ELi128ELb0ELb0ELb1ELb1ELb1ELb1EEEEEEEEEvNT_6ParamsE:
	.zero		3456


//--------------------- SYMBOLS --------------------------

	.type		.nv.reservedSmem.offset0,@object
	.size		.nv.reservedSmem.offset0,0x4
